	.target	sm_100a

	.elftype	@"ET_EXEC"


//--------------------- .note.nv.tkinfo           --------------------------
	.section	.note.nv.tkinfo,"",@"SHT_NOTE"
	.sectionflags	@"SHF_NOTE_NV_TKINFO"
	.tkinfo
        /*0018*/ 	.word	0x00000002
        /*0030*/ 	.string	""
        /*0030*/ 	.string	"ptxas"
        /*0030*/ 	.string	"Cuda compilation tools, release 13.0, V13.0.88"
        /*0030*/ 	.string	"Build cuda_13.0.r13.0/compiler.36424714_0"
        /*0030*/ 	.string	"-arch sm_100a -m 64 "



//--------------------- .note.nv.cuinfo           --------------------------
	.section	.note.nv.cuinfo,"",@"SHT_NOTE"
	.sectionflags	@"SHF_NOTE_NV_CUINFO"
        /*0018*/ 	.short	0x0002
        /*001a*/ 	.short	0x0064
        /*001c*/ 	.short	0x0082
	.zero		2


//--------------------- .nv.info                  --------------------------
	.section	.nv.info,"",@"SHT_CUDA_INFO"
	.align	4


	//----- nvinfo : EIATTR_REGCOUNT
	.align		4
        /*0000*/ 	.byte	0x04, 0x2f
        /*0002*/ 	.short	(.L_19 - .L_18)
	.align		4
.L_18:
        /*0004*/ 	.word	index@(_ZN7cutlass13device_kernelINS_4gemm6kernel13GemmUniversalIN4cute5tupleIJiiiiEEENS1_10collective13CollectiveMmaINS1_35MainloopSm100TmaUmmaWarpSpecializedILi8ELi2ELi4ENS5_IJNS4_1CILi1EEENSA_ILi8EEESB_EEEEENS5_IJNSA_ILi64EEENSA_ILi128EEENSA_ILi32EEEEEENS_10tfloat32_tENS5_IJlSB_lEEESJ_SK_NS4_8TiledMMAINS4_8MMA_AtomIJNS4_17SM100_MMA_TF32_SSISJ_SJ_fLi64ELi128ELNS4_4UMMA5MajorE0ELSP_0ELNSO_7ScaleInE0ELSQ_0EEEEEENS4_6LayoutINS5_IJSB_SB_SB_EEENS5_IJNSA_ILi0EEESV_SV_EEEEENS5_IJNS4_10UnderscoreESY_SY_EEEEENS4_23SM90_TMA_LOAD_MULTICASTENS4_14ComposedLayoutINS4_7SwizzleILi3ELi4ELi3EEENS4_18smem_ptr_flag_bitsILi32EEENST_INS5_IJSC_SH_EEENS5_IJSH_SB_EEEEEEEvNS4_8identityENS4_13SM90_TMA_LOADES1A_vS1B_EENS_8epilogue10collective18CollectiveEpilogueINS1E_23Sm100TmaWarpSpecializedILi4ELi2ELi16ELb1ELb0EEEJSI_NS5_IJNST_ISF_SB_EENST_ISH_SB_EEEEESJ_SK_SJ_SK_NS1E_6fusion15FusionCallbacksIS1I_NS1M_17LinearCombinationISJ_fSJ_fLNS_15FloatRoundStyleE2EEESI_S1L_JEEENS4_5SM1004TMEM4LOAD26SM100_TMEM_LOAD_16dp128b8xES1C_S1A_NS4_17SM75_U32x4_LDSM_NENS4_14SM90_TMA_STOREES1A_NS4_17SM90_U32x4_STSM_NENS4_39AutoVectorizingCopyWithAssumedAlignmentILi128EEEEEEvvEEEEvNT_6ParamsE)
        /*0008*/ 	.word	0x0000005f


	//----- nvinfo : EIATTR_FRAME_SIZE
	.align		4
.L_19:
        /*000c*/ 	.byte	0x04, 0x11
        /*000e*/ 	.short	(.L_21 - .L_20)
	.align		4
.L_20:
        /*0010*/ 	.word	index@($__internal_2_$__cuda_sm10x_tcgen05_guardrail_trap_unallocated_columns_being_dealloced)
        /*0014*/ 	.word	0x00000000


	//----- nvinfo : EIATTR_FRAME_SIZE
	.align		4
.L_21:
        /*0018*/ 	.byte	0x04, 0x11
        /*001a*/ 	.short	(.L_23 - .L_22)
	.align		4
.L_22:
        /*001c*/ 	.word	index@($__internal_1_$__cuda_sm10x_tcgen05_guardrail_trap_phase_invalid_during_alloc)
        /*0020*/ 	.word	0x00000000


	//----- nvinfo : EIATTR_FRAME_SIZE
	.align		4
.L_23:
        /*0024*/ 	.byte	0x04, 0x11
        /*0026*/ 	.short	(.L_25 - .L_24)
	.align		4
.L_24:
        /*0028*/ 	.word	index@($__internal_0_$__cuda_sm10x_tcgen05_guardrail_trap_col_being_dealloced_not_returned_by_alloc)
        /*002c*/ 	.word	0x00000000


	//----- nvinfo : EIATTR_FRAME_SIZE
	.align		4
.L_25:
        /*0030*/ 	.byte	0x04, 0x11
        /*0032*/ 	.short	(.L_27 - .L_26)
	.align		4
.L_26:
        /*0034*/ 	.word	index@(_ZN7cutlass13device_kernelINS_4gemm6kernel13GemmUniversalIN4cute5tupleIJiiiiEEENS1_10collective13CollectiveMmaINS1_35MainloopSm100TmaUmmaWarpSpecializedILi8ELi2ELi4ENS5_IJNS4_1CILi1EEENSA_ILi8EEESB_EEEEENS5_IJNSA_ILi64EEENSA_ILi128EEENSA_ILi32EEEEEENS_10tfloat32_tENS5_IJlSB_lEEESJ_SK_NS4_8TiledMMAINS4_8MMA_AtomIJNS4_17SM100_MMA_TF32_SSISJ_SJ_fLi64ELi128ELNS4_4UMMA5MajorE0ELSP_0ELNSO_7ScaleInE0ELSQ_0EEEEEENS4_6LayoutINS5_IJSB_SB_SB_EEENS5_IJNSA_ILi0EEESV_SV_EEEEENS5_IJNS4_10UnderscoreESY_SY_EEEEENS4_23SM90_TMA_LOAD_MULTICASTENS4_14ComposedLayoutINS4_7SwizzleILi3ELi4ELi3EEENS4_18smem_ptr_flag_bitsILi32EEENST_INS5_IJSC_SH_EEENS5_IJSH_SB_EEEEEEEvNS4_8identityENS4_13SM90_TMA_LOADES1A_vS1B_EENS_8epilogue10collective18CollectiveEpilogueINS1E_23Sm100TmaWarpSpecializedILi4ELi2ELi16ELb1ELb0EEEJSI_NS5_IJNST_ISF_SB_EENST_ISH_SB_EEEEESJ_SK_SJ_SK_NS1E_6fusion15FusionCallbacksIS1I_NS1M_17LinearCombinationISJ_fSJ_fLNS_15FloatRoundStyleE2EEESI_S1L_JEEENS4_5SM1004TMEM4LOAD26SM100_TMEM_LOAD_16dp128b8xES1C_S1A_NS4_17SM75_U32x4_LDSM_NENS4_14SM90_TMA_STOREES1A_NS4_17SM90_U32x4_STSM_NENS4_39AutoVectorizingCopyWithAssumedAlignmentILi128EEEEEEvvEEEEvNT_6ParamsE)
        /*0038*/ 	.word	0x00000000


	//----- nvinfo : EIATTR_MIN_STACK_SIZE
	.align		4
.L_27:
        /*003c*/ 	.byte	0x04, 0x12
        /*003e*/ 	.short	(.L_29 - .L_28)
	.align		4
.L_28:
        /*0040*/ 	.word	index@(_ZN7cutlass13device_kernelINS_4gemm6kernel13GemmUniversalIN4cute5tupleIJiiiiEEENS1_10collective13CollectiveMmaINS1_35MainloopSm100TmaUmmaWarpSpecializedILi8ELi2ELi4ENS5_IJNS4_1CILi1EEENSA_ILi8EEESB_EEEEENS5_IJNSA_ILi64EEENSA_ILi128EEENSA_ILi32EEEEEENS_10tfloat32_tENS5_IJlSB_lEEESJ_SK_NS4_8TiledMMAINS4_8MMA_AtomIJNS4_17SM100_MMA_TF32_SSISJ_SJ_fLi64ELi128ELNS4_4UMMA5MajorE0ELSP_0ELNSO_7ScaleInE0ELSQ_0EEEEEENS4_6LayoutINS5_IJSB_SB_SB_EEENS5_IJNSA_ILi0EEESV_SV_EEEEENS5_IJNS4_10UnderscoreESY_SY_EEEEENS4_23SM90_TMA_LOAD_MULTICASTENS4_14ComposedLayoutINS4_7SwizzleILi3ELi4ELi3EEENS4_18smem_ptr_flag_bitsILi32EEENST_INS5_IJSC_SH_EEENS5_IJSH_SB_EEEEEEEvNS4_8identityENS4_13SM90_TMA_LOADES1A_vS1B_EENS_8epilogue10collective18CollectiveEpilogueINS1E_23Sm100TmaWarpSpecializedILi4ELi2ELi16ELb1ELb0EEEJSI_NS5_IJNST_ISF_SB_EENST_ISH_SB_EEEEESJ_SK_SJ_SK_NS1E_6fusion15FusionCallbacksIS1I_NS1M_17LinearCombinationISJ_fSJ_fLNS_15FloatRoundStyleE2EEESI_S1L_JEEENS4_5SM1004TMEM4LOAD26SM100_TMEM_LOAD_16dp128b8xES1C_S1A_NS4_17SM75_U32x4_LDSM_NENS4_14SM90_TMA_STOREES1A_NS4_17SM90_U32x4_STSM_NENS4_39AutoVectorizingCopyWithAssumedAlignmentILi128EEEEEEvvEEEEvNT_6ParamsE)
        /*0044*/ 	.word	0x00000000
.L_29:


//--------------------- .nv.compat                --------------------------
	.section	.nv.compat,"",@"SHT_CUDA_COMPAT_INFO"
	.align	4
        /*0000*/ 	.byte	0x02, 0x09, 0x01, 0x00, 0x02, 0x02, 0x02, 0x00, 0x02, 0x05, 0x05, 0x00, 0x03, 0x07, 0x01, 0x01
        /*0010*/ 	.byte	0x02, 0x03, 0x01, 0x00, 0x02, 0x06, 0x01, 0x00, 0x04, 0x0b, 0x08, 0x00, 0x09, 0x00, 0x00, 0x00
        /*0020*/ 	.byte	0x00, 0x00, 0x00, 0x00


//--------------------- .nv.info._ZN7cutlass13device_kernelINS_4gemm6kernel13GemmUniversalIN4cute5tupleIJiiiiEEENS1_10collective13CollectiveMmaINS1_35MainloopSm100TmaUmmaWarpSpecializedILi8ELi2ELi4ENS5_IJNS4_1CILi1EEENSA_ILi8EEESB_EEEEENS5_IJNSA_ILi64EEENSA_ILi128EEENSA_ILi32EEEEEENS_10tfloat32_tENS5_IJlSB_lEEESJ_SK_NS4_8TiledMMAINS4_8MMA_AtomIJNS4_17SM100_MMA_TF32_SSISJ_SJ_fLi64ELi128ELNS4_4UMMA5MajorE0ELSP_0ELNSO_7ScaleInE0ELSQ_0EEEEEENS4_6LayoutINS5_IJSB_SB_SB_EEENS5_IJNSA_ILi0EEESV_SV_EEEEENS5_IJNS4_10UnderscoreESY_SY_EEEEENS4_23SM90_TMA_LOAD_MULTICASTENS4_14ComposedLayoutINS4_7SwizzleILi3ELi4ELi3EEENS4_18smem_ptr_flag_bitsILi32EEENST_INS5_IJSC_SH_EEENS5_IJSH_SB_EEEEEEEvNS4_8identityENS4_13SM90_TMA_LOADES1A_vS1B_EENS_8epilogue10collective18CollectiveEpilogueINS1E_23Sm100TmaWarpSpecializedILi4ELi2ELi16ELb1ELb0EEEJSI_NS5_IJNST_ISF_SB_EENST_ISH_SB_EEEEESJ_SK_SJ_SK_NS1E_6fusion15FusionCallbacksIS1I_NS1M_17LinearCombinationISJ_fSJ_fLNS_15FloatRoundStyleE2EEESI_S1L_JEEENS4_5SM1004TMEM4LOAD26SM100_TMEM_LOAD_16dp128b8xES1C_S1A_NS4_17SM75_U32x4_LDSM_NENS4_14SM90_TMA_STOREES1A_NS4_17SM90_U32x4_STSM_NENS4_39AutoVectorizingCopyWithAssumedAlignmentILi128EEEEEEvvEEEEvNT_6ParamsE --------------------------
	.section	.nv.info._ZN7cutlass13device_kernelINS_4gemm6kernel13GemmUniversalIN4cute5tupleIJiiiiEEENS1_10collective13CollectiveMmaINS1_35MainloopSm100TmaUmmaWarpSpecializedILi8ELi2ELi4ENS5_IJNS4_1CILi1EEENSA_ILi8EEESB_EEEEENS5_IJNSA_ILi64EEENSA_ILi128EEENSA_ILi32EEEEEENS_10tfloat32_tENS5_IJlSB_lEEESJ_SK_NS4_8TiledMMAINS4_8MMA_AtomIJNS4_17SM100_MMA_TF32_SSISJ_SJ_fLi64ELi128ELNS4_4UMMA5MajorE0ELSP_0ELNSO_7ScaleInE0ELSQ_0EEEEEENS4_6LayoutINS5_IJSB_SB_SB_EEENS5_IJNSA_ILi0EEESV_SV_EEEEENS5_IJNS4_10UnderscoreESY_SY_EEEEENS4_23SM90_TMA_LOAD_MULTICASTENS4_14ComposedLayoutINS4_7SwizzleILi3ELi4ELi3EEENS4_18smem_ptr_flag_bitsILi32EEENST_INS5_IJSC_SH_EEENS5_IJSH_SB_EEEEEEEvNS4_8identityENS4_13SM90_TMA_LOADES1A_vS1B_EENS_8epilogue10collective18CollectiveEpilogueINS1E_23Sm100TmaWarpSpecializedILi4ELi2ELi16ELb1ELb0EEEJSI_NS5_IJNST_ISF_SB_EENST_ISH_SB_EEEEESJ_SK_SJ_SK_NS1E_6fusion15FusionCallbacksIS1I_NS1M_17LinearCombinationISJ_fSJ_fLNS_15FloatRoundStyleE2EEESI_S1L_JEEENS4_5SM1004TMEM4LOAD26SM100_TMEM_LOAD_16dp128b8xES1C_S1A_NS4_17SM75_U32x4_LDSM_NENS4_14SM90_TMA_STOREES1A_NS4_17SM90_U32x4_STSM_NENS4_39AutoVectorizingCopyWithAssumedAlignmentILi128EEEEEEvvEEEEvNT_6ParamsE,"",@"SHT_CUDA_INFO"
	.sectionflags	@""
	.align	4


	//----- nvinfo : EIATTR_CUDA_API_VERSION
	.align		4
        /*0000*/ 	.byte	0x04, 0x37
        /*0002*/ 	.short	(.L_31 - .L_30)
.L_30:
        /*0004*/ 	.word	0x00000082


	//----- nvinfo : EIATTR_KPARAM_INFO
	.align		4
.L_31:
        /*0008*/ 	.byte	0x04, 0x17
        /*000a*/ 	.short	(.L_33 - .L_32)
.L_32:
        /*000c*/ 	.word	0x00000000
        /*0010*/ 	.short	0x0000
        /*0012*/ 	.short	0x0000
        /*0014*/ 	.byte	0x00, 0xf0, 0x01, 0x20


	//----- nvinfo : EIATTR_AT_ENTRY_FRAGMENTS
	.align		4
.L_33:
        /*0018*/ 	.byte	0x04, 0x4f
        /*001a*/ 	.short	(.L_35 - .L_34)


	//   ....[0]....
.L_34:
        /*001c*/ 	.word	0x00000006


	//----- nvinfo : EIATTR_RESERVED_SMEM_USED
	.align		4
.L_35:
        /*0020*/ 	.byte	0x01, 0x41
	.zero		2


	//----- nvinfo : EIATTR_SPARSE_MMA_MASK
	.align		4
        /*0024*/ 	.byte	0x03, 0x50
        /*0026*/ 	.short	0x0000


	//----- nvinfo : EIATTR_TCGEN05_1CTA_USED
	.align		4
        /*0028*/ 	.byte	0x01, 0x51
	.zero		2


	//----- nvinfo : EIATTR_MAXREG_COUNT
	.align		4
        /*002c*/ 	.byte	0x03, 0x1b
        /*002e*/ 	.short	0x00ff


	//----- nvinfo : EIATTR_NUM_BARRIERS
	.align		4
        /*0030*/ 	.byte	0x02, 0x4c
        /*0032*/ 	.byte	0x07
	.zero		1


	//----- nvinfo : EIATTR_EXTERNS
	.align		4
        /*0034*/ 	.byte	0x04, 0x0f
        /*0036*/ 	.short	(.L_37 - .L_36)


	//   ....[0]....
	.align		4
.L_36:
        /*0038*/ 	.word	index@(__assertfail)


	//----- nvinfo : EIATTR_MERCURY_ISA_VERSION
	.align		4
.L_37:
        /*003c*/ 	.byte	0x03, 0x5f
        /*003e*/ 	.short	0x0101


	//----- nvinfo : EIATTR_INT_WARP_WIDE_INSTR_OFFSETS
	.align		4
        /*0040*/ 	.byte	0x04, 0x31
        /*0042*/ 	.short	(.L_39 - .L_38)


	//   ....[0]....
.L_38:
        /*0044*/ 	.word	0x00004180


	//   ....[1]....
        /*0048*/ 	.word	0x000041a0


	//   ....[2]....
        /*004c*/ 	.word	0x000041d0


	//   ....[3]....
        /*0050*/ 	.word	0x00004d50


	//   ....[4]....
        /*0054*/ 	.word	0x00004dc0


	//   ....[5]....
        /*0058*/ 	.word	0x00004e90


	//   ....[6]....
        /*005c*/ 	.word	0x00004f10


	//   ....[7]....
        /*0060*/ 	.word	0x00005000


	//   ....[8]....
        /*0064*/ 	.word	0x00005080


	//   ....[9]....
        /*0068*/ 	.word	0x00005160


	//   ....[10]....
        /*006c*/ 	.word	0x00005210


	//----- nvinfo : EIATTR_COOP_GROUP_MASK_REGIDS
	.align		4
.L_39:
        /*0070*/ 	.byte	0x04, 0x29
        /*0072*/ 	.short	(.L_41 - .L_40)


	//   ....[0]....
.L_40:
        /*0074*/ 	.word	0xffffffff


	//   ....[1]....
        /*0078*/ 	.word	0xffffffff


	//   ....[2]....
        /*007c*/ 	.word	0xffffffff


	//   ....[3]....
        /*0080*/ 	.word	0xffffffff


	//   ....[4]....
        /*0084*/ 	.word	0xffffffff


	//   ....[5]....
        /*0088*/ 	.word	0xffffffff


	//   ....[6]....
        /*008c*/ 	.word	0xffffffff


	//   ....[7]....
        /*0090*/ 	.word	0xffffffff


	//   ....[8]....
        /*0094*/ 	.word	0xffffffff


	//   ....[9]....
        /*0098*/ 	.word	0xffffffff


	//   ....[10]....
        /*009c*/ 	.word	0xffffffff


	//   ....[11]....
        /*00a0*/ 	.word	0xffffffff


	//   ....[12]....
        /*00a4*/ 	.word	0xffffffff


	//   ....[13]....
        /*00a8*/ 	.word	0xffffffff


	//----- nvinfo : EIATTR_COOP_GROUP_INSTR_OFFSETS
	.align		4
.L_41:
        /*00ac*/ 	.byte	0x04, 0x28
        /*00ae*/ 	.short	(.L_43 - .L_42)


	//   ....[0]....
.L_42:
        /*00b0*/ 	.word	0x00000080


	//   ....[1]....
        /*00b4*/ 	.word	0x000004f0


	//   ....[2]....
        /*00b8*/ 	.word	0x00000750


	//   ....[3]....
        /*00bc*/ 	.word	0x000008f0


	//   ....[4]....
        /*00c0*/ 	.word	0x000009f0


	//   ....[5]....
        /*00c4*/ 	.word	0x00000b60


	//   ....[6]....
        /*00c8*/ 	.word	0x00000d00


	//   ....[7]....
        /*00cc*/ 	.word	0x00000eb0


	//   ....[8]....
        /*00d0*/ 	.word	0x00002240


	//   ....[9]....
        /*00d4*/ 	.word	0x00003370


	//   ....[10]....
        /*00d8*/ 	.word	0x00003580


	//   ....[11]....
        /*00dc*/ 	.word	0x000035b0


	//   ....[12]....
        /*00e0*/ 	.word	0x00004060


	//   ....[13]....
        /*00e4*/ 	.word	0x00004290


	//----- nvinfo : EIATTR_VRC_CTA_INIT_COUNT
	.align		4
.L_43:
        /*00e8*/ 	.byte	0x02, 0x4a
        /*00ea*/ 	.byte	0x80
	.zero		1


	//----- nvinfo : EIATTR_SYSCALL_OFFSETS
	.align		4
        /*00ec*/ 	.byte	0x04, 0x46
        /*00ee*/ 	.short	(.L_45 - .L_44)


	//   ....[0]....
.L_44:
        /*00f0*/ 	.word	0x00005eb0


	//   ....[1]....
        /*00f4*/ 	.word	0x00005fa0


	//   ....[2]....
        /*00f8*/ 	.word	0x00006810


	//   ....[3]....
        /*00fc*/ 	.word	0x000071d0


	//   ....[4]....
        /*0100*/ 	.word	0x00007b40


	//   ....[5]....
        /*0104*/ 	.word	0x000084a0


	//----- nvinfo : EIATTR_MBARRIER_INSTR_OFFSETS
	.align		4
.L_45:
        /*0108*/ 	.byte	0x04, 0x39
        /*010a*/ 	.short	(.L_47 - .L_46)


	//   ....[0]....
.L_46:
        /*010c*/ 	.word	0x00000630
        /*0110*/ 	.word	0x000000ff
        /*0114*/ 	.word	0x00000000
        /*0118*/ 	.short	0x0100
        /*011a*/ 	.byte	0x04
	.zero		1


	//   ....[1]....
        /*011c*/ 	.word	0x00000640
        /*0120*/ 	.word	0x000000ff
        /*0124*/ 	.word	0x00000040
        /*0128*/ 	.short	0x0100
        /*012a*/ 	.byte	0x04
	.zero		1


	//   ....[2]....
        /*012c*/ 	.word	0x00000650
        /*0130*/ 	.word	0x000000ff
        /*0134*/ 	.word	0x00000008
        /*0138*/ 	.short	0x0100
        /*013a*/ 	.byte	0x04
	.zero		1


	//   ....[3]....
        /*013c*/ 	.word	0x00000660
        /*0140*/ 	.word	0x000000ff
        /*0144*/ 	.word	0x00000048
        /*0148*/ 	.short	0x0100
        /*014a*/ 	.byte	0x04
	.zero		1


	//   ....[4]....
        /*014c*/ 	.word	0x00000670
        /*0150*/ 	.word	0x000000ff
        /*0154*/ 	.word	0x00000010
        /*0158*/ 	.short	0x0100
        /*015a*/ 	.byte	0x04
	.zero		1


	//   ....[5]....
        /*015c*/ 	.word	0x00000680
        /*0160*/ 	.word	0x000000ff
        /*0164*/ 	.word	0x00000050
        /*0168*/ 	.short	0x0100
        /*016a*/ 	.byte	0x04
	.zero		1


	//   ....[6]....
        /*016c*/ 	.word	0x00000690
        /*0170*/ 	.word	0x000000ff
        /*0174*/ 	.word	0x00000018
        /*0178*/ 	.short	0x0100
        /*017a*/ 	.byte	0x04
	.zero		1


	//   ....[7]....
        /*017c*/ 	.word	0x000006a0
        /*0180*/ 	.word	0x000000ff
        /*0184*/ 	.word	0x00000058
        /*0188*/ 	.short	0x0100
        /*018a*/ 	.byte	0x04
	.zero		1


	//   ....[8]....
        /*018c*/ 	.word	0x000006b0
        /*0190*/ 	.word	0x000000ff
        /*0194*/ 	.word	0x00000020
        /*0198*/ 	.short	0x0100
        /*019a*/ 	.byte	0x04
	.zero		1


	//   ....[9]....
        /*019c*/ 	.word	0x000006c0
        /*01a0*/ 	.word	0x000000ff
        /*01a4*/ 	.word	0x00000060
        /*01a8*/ 	.short	0x0100
        /*01aa*/ 	.byte	0x04
	.zero		1


	//   ....[10]....
        /*01ac*/ 	.word	0x000006d0
        /*01b0*/ 	.word	0x000000ff
        /*01b4*/ 	.word	0x00000028
        /*01b8*/ 	.short	0x0100
        /*01ba*/ 	.byte	0x04
	.zero		1


	//   ....[11]....
        /*01bc*/ 	.word	0x000006e0
        /*01c0*/ 	.word	0x000000ff
        /*01c4*/ 	.word	0x00000068
        /*01c8*/ 	.short	0x0100
        /*01ca*/ 	.byte	0x04
	.zero		1


	//   ....[12]....
        /*01cc*/ 	.word	0x000006f0
        /*01d0*/ 	.word	0x000000ff
        /*01d4*/ 	.word	0x00000030
        /*01d8*/ 	.short	0x0100
        /*01da*/ 	.byte	0x04
	.zero		1


	//   ....[13]....
        /*01dc*/ 	.word	0x00000700
        /*01e0*/ 	.word	0x000000ff
        /*01e4*/ 	.word	0x00000070
        /*01e8*/ 	.short	0x0100
        /*01ea*/ 	.byte	0x04
	.zero		1


	//   ....[14]....
        /*01ec*/ 	.word	0x00000710
        /*01f0*/ 	.word	0x000000ff
        /*01f4*/ 	.word	0x00000038
        /*01f8*/ 	.short	0x0100
        /*01fa*/ 	.byte	0x04
	.zero		1


	//   ....[15]....
        /*01fc*/ 	.word	0x00000720
        /*0200*/ 	.word	0x000000ff
        /*0204*/ 	.word	0x00000078
        /*0208*/ 	.short	0x0100
        /*020a*/ 	.byte	0x04
	.zero		1


	//   ....[16]....
        /*020c*/ 	.word	0x00000860
        /*0210*/ 	.word	0x000000ff
        /*0214*/ 	.word	0x00000080
        /*0218*/ 	.short	0x0100
        /*021a*/ 	.byte	0x04
	.zero		1


	//   ....[17]....
        /*021c*/ 	.word	0x00000870
        /*0220*/ 	.word	0x000000ff
        /*0224*/ 	.word	0x000000a0
        /*0228*/ 	.short	0x0100
        /*022a*/ 	.byte	0x04
	.zero		1


	//   ....[18]....
        /*022c*/ 	.word	0x00000880
        /*0230*/ 	.word	0x000000ff
        /*0234*/ 	.word	0x00000088
        /*0238*/ 	.short	0x0100
        /*023a*/ 	.byte	0x04
	.zero		1


	//   ....[19]....
        /*023c*/ 	.word	0x00000890
        /*0240*/ 	.word	0x000000ff
        /*0244*/ 	.word	0x000000a8
        /*0248*/ 	.short	0x0100
        /*024a*/ 	.byte	0x04
	.zero		1


	//   ....[20]....
        /*024c*/ 	.word	0x000008a0
        /*0250*/ 	.word	0x000000ff
        /*0254*/ 	.word	0x00000090
        /*0258*/ 	.short	0x0100
        /*025a*/ 	.byte	0x04
	.zero		1


	//   ....[21]....
        /*025c*/ 	.word	0x000008b0
        /*0260*/ 	.word	0x000000ff
        /*0264*/ 	.word	0x000000b0
        /*0268*/ 	.short	0x0100
        /*026a*/ 	.byte	0x04
	.zero		1


	//   ....[22]....
        /*026c*/ 	.word	0x000008c0
        /*0270*/ 	.word	0x000000ff
        /*0274*/ 	.word	0x00000098
        /*0278*/ 	.short	0x0100
        /*027a*/ 	.byte	0x04
	.zero		1


	//   ....[23]....
        /*027c*/ 	.word	0x000008d0
        /*0280*/ 	.word	0x000000ff
        /*0284*/ 	.word	0x000000b8
        /*0288*/ 	.short	0x0100
        /*028a*/ 	.byte	0x04
	.zero		1


	//   ....[24]....
        /*028c*/ 	.word	0x000009c0
        /*0290*/ 	.word	0x000000ff
        /*0294*/ 	.word	0x000000c0
        /*0298*/ 	.short	0x0100
        /*029a*/ 	.byte	0x06
	.zero		1


	//   ....[25]....
        /*029c*/ 	.word	0x000009d0
        /*02a0*/ 	.word	0x000000ff
        /*02a4*/ 	.word	0x000000c8
        /*02a8*/ 	.short	0x0100
        /*02aa*/ 	.byte	0x06
	.zero		1


	//   ....[26]....
        /*02ac*/ 	.word	0x00000b10
        /*02b0*/ 	.word	0x000000ff
        /*02b4*/ 	.word	0x000000d0
        /*02b8*/ 	.short	0x0100
        /*02ba*/ 	.byte	0x06
	.zero		1


	//   ....[27]....
        /*02bc*/ 	.word	0x00000b20
        /*02c0*/ 	.word	0x000000ff
        /*02c4*/ 	.word	0x000000e0
        /*02c8*/ 	.short	0x0100
        /*02ca*/ 	.byte	0x06
	.zero		1


	//   ....[28]....
        /*02cc*/ 	.word	0x00000b30
        /*02d0*/ 	.word	0x000000ff
        /*02d4*/ 	.word	0x000000d8
        /*02d8*/ 	.short	0x0100
        /*02da*/ 	.byte	0x06
	.zero		1


	//   ....[29]....
        /*02dc*/ 	.word	0x00000b40
        /*02e0*/ 	.word	0x000000ff
        /*02e4*/ 	.word	0x000000e8
        /*02e8*/ 	.short	0x0100
        /*02ea*/ 	.byte	0x06
	.zero		1


	//   ....[30]....
        /*02ec*/ 	.word	0x00000c70
        /*02f0*/ 	.word	0x000000ff
        /*02f4*/ 	.word	0x000000f0
        /*02f8*/ 	.short	0x0100
        /*02fa*/ 	.byte	0x04
	.zero		1


	//   ....[31]....
        /*02fc*/ 	.word	0x00000c80
        /*0300*/ 	.word	0x000000ff
        /*0304*/ 	.word	0x00000110
        /*0308*/ 	.short	0x0100
        /*030a*/ 	.byte	0x04
	.zero		1


	//   ....[32]....
        /*030c*/ 	.word	0x00000c90
        /*0310*/ 	.word	0x000000ff
        /*0314*/ 	.word	0x000000f8
        /*0318*/ 	.short	0x0100
        /*031a*/ 	.byte	0x04
	.zero		1


	//   ....[33]....
        /*031c*/ 	.word	0x00000ca0
        /*0320*/ 	.word	0x000000ff
        /*0324*/ 	.word	0x00000118
        /*0328*/ 	.short	0x0100
        /*032a*/ 	.byte	0x04
	.zero		1


	//   ....[34]....
        /*032c*/ 	.word	0x00000cb0
        /*0330*/ 	.word	0x000000ff
        /*0334*/ 	.word	0x00000100
        /*0338*/ 	.short	0x0100
        /*033a*/ 	.byte	0x04
	.zero		1


	//   ....[35]....
        /*033c*/ 	.word	0x00000cc0
        /*0340*/ 	.word	0x000000ff
        /*0344*/ 	.word	0x00000120
        /*0348*/ 	.short	0x0100
        /*034a*/ 	.byte	0x04
	.zero		1


	//   ....[36]....
        /*034c*/ 	.word	0x00000cd0
        /*0350*/ 	.word	0x000000ff
        /*0354*/ 	.word	0x00000108
        /*0358*/ 	.short	0x0100
        /*035a*/ 	.byte	0x04
	.zero		1


	//   ....[37]....
        /*035c*/ 	.word	0x00000ce0
        /*0360*/ 	.word	0x000000ff
        /*0364*/ 	.word	0x00000128
        /*0368*/ 	.short	0x0100
        /*036a*/ 	.byte	0x04
	.zero		1


	//   ....[38]....
        /*036c*/ 	.word	0x00000dd0
        /*0370*/ 	.word	0x000000ff
        /*0374*/ 	.word	0x00000130
        /*0378*/ 	.short	0x0100
        /*037a*/ 	.byte	0x04
	.zero		1


	//   ....[39]....
        /*037c*/ 	.word	0x00000de0
        /*0380*/ 	.word	0x000000ff
        /*0384*/ 	.word	0x00000140
        /*0388*/ 	.short	0x0100
        /*038a*/ 	.byte	0x04
	.zero		1


	//   ....[40]....
        /*038c*/ 	.word	0x00000df0
        /*0390*/ 	.word	0x000000ff
        /*0394*/ 	.word	0x00000138
        /*0398*/ 	.short	0x0100
        /*039a*/ 	.byte	0x04
	.zero		1


	//   ....[41]....
        /*039c*/ 	.word	0x00000e00
        /*03a0*/ 	.word	0x000000ff
        /*03a4*/ 	.word	0x00000148
        /*03a8*/ 	.short	0x0100
        /*03aa*/ 	.byte	0x04
	.zero		1


	//   ....[42]....
        /*03ac*/ 	.word	0x00001ae0
        /*03b0*/ 	.word	0x00000000
        /*03b4*/ 	.word	0x00000140
        /*03b8*/ 	.short	0x010a
        /*03ba*/ 	.byte	0xff
	.zero		1


	//   ....[43]....
        /*03bc*/ 	.word	0x00001b00
        /*03c0*/ 	.word	0x00000000
        /*03c4*/ 	.word	0x00000130
        /*03c8*/ 	.short	0x0101
        /*03ca*/ 	.byte	0xff
	.zero		1


	//   ....[44]....
        /*03cc*/ 	.word	0x00001bc0
        /*03d0*/ 	.word	0x000000ff
        /*03d4*/ 	.word	0x00000040
        /*03d8*/ 	.short	0x010a
        /*03da*/ 	.byte	0x04
	.zero		1


	//   ....[45]....
        /*03dc*/ 	.word	0x00001c40
        /*03e0*/ 	.word	0x000000ff
        /*03e4*/ 	.word	0x00000040
        /*03e8*/ 	.short	0x010a
        /*03ea*/ 	.byte	0x21
	.zero		1


	//   ....[46]....
        /*03ec*/ 	.word	0x00001dd0
        /*03f0*/ 	.word	0x000000ff
        /*03f4*/ 	.word	0x00000040
        /*03f8*/ 	.short	0x010a
        /*03fa*/ 	.byte	0x08
	.zero		1


	//   ....[47]....
        /*03fc*/ 	.word	0x00001f00
        /*0400*/ 	.word	0x000000ff
        /*0404*/ 	.word	0x000000c8
        /*0408*/ 	.short	0x0101
        /*040a*/ 	.byte	0x07
	.zero		1


	//   ....[48]....
        /*040c*/ 	.word	0x00001f20
        /*0410*/ 	.word	0x000000ff
        /*0414*/ 	.word	0x00000040
        /*0418*/ 	.short	0x010a
        /*041a*/ 	.byte	0x04
	.zero		1


	//   ....[49]....
        /*041c*/ 	.word	0x00001fa0
        /*0420*/ 	.word	0x000000ff
        /*0424*/ 	.word	0x00000040
        /*0428*/ 	.short	0x010a
        /*042a*/ 	.byte	0x11
	.zero		1


	//   ....[50]....
        /*042c*/ 	.word	0x00002130
        /*0430*/ 	.word	0x000000ff
        /*0434*/ 	.word	0x00000040
        /*0438*/ 	.short	0x010a
        /*043a*/ 	.byte	0x06
	.zero		1


	//   ....[51]....
        /*043c*/ 	.word	0x00002270
        /*0440*/ 	.word	0x00000003
        /*0444*/ 	.word	0x000000d0
        /*0448*/ 	.short	0x010a
        /*044a*/ 	.byte	0xff
	.zero		1


	//   ....[52]....
        /*044c*/ 	.word	0x000023c0
        /*0450*/ 	.word	0x00000000
        /*0454*/ 	.word	0x00000000
        /*0458*/ 	.short	0x0101
        /*045a*/ 	.byte	0xff
	.zero		1


	//   ....[53]....
        /*045c*/ 	.word	0x00002980
        /*0460*/ 	.word	0x000000ff
        /*0464*/ 	.word	0x00000000
        /*0468*/ 	.short	0x010a
        /*046a*/ 	.byte	0x04
	.zero		1


	//   ....[54]....
        /*046c*/ 	.word	0x00002a10
        /*0470*/ 	.word	0x000000ff
        /*0474*/ 	.word	0x00000000
        /*0478*/ 	.short	0x010a
        /*047a*/ 	.byte	0x05
	.zero		1


	//   ....[55]....
        /*047c*/ 	.word	0x00002aa0
        /*0480*/ 	.word	0x000000ff
        /*0484*/ 	.word	0x00000000
        /*0488*/ 	.short	0x010a
        /*048a*/ 	.byte	0x05
	.zero		1


	//   ....[56]....
        /*048c*/ 	.word	0x00002b30
        /*0490*/ 	.word	0x000000ff
        /*0494*/ 	.word	0x00000000
        /*0498*/ 	.short	0x010a
        /*049a*/ 	.byte	0x05
	.zero		1


	//   ....[57]....
        /*049c*/ 	.word	0x00002bc0
        /*04a0*/ 	.word	0x000000ff
        /*04a4*/ 	.word	0x00000000
        /*04a8*/ 	.short	0x010a
        /*04aa*/ 	.byte	0x05
	.zero		1


	//   ....[58]....
        /*04ac*/ 	.word	0x00002c50
        /*04b0*/ 	.word	0x000000ff
        /*04b4*/ 	.word	0x00000000
        /*04b8*/ 	.short	0x010a
        /*04ba*/ 	.byte	0x05
	.zero		1


	//   ....[59]....
        /*04bc*/ 	.word	0x00002ce0
        /*04c0*/ 	.word	0x000000ff
        /*04c4*/ 	.word	0x00000000
        /*04c8*/ 	.short	0x010a
        /*04ca*/ 	.byte	0x05
	.zero		1


	//   ....[60]....
        /*04cc*/ 	.word	0x00002d80
        /*04d0*/ 	.word	0x00000000
        /*04d4*/ 	.word	0x00000000
        /*04d8*/ 	.short	0x010a
        /*04da*/ 	.byte	0xff
	.zero		1


	//   ....[61]....
        /*04dc*/ 	.word	0x00002ec0
        /*04e0*/ 	.word	0x00000002
        /*04e4*/ 	.word	0x00000130
        /*04e8*/ 	.short	0x010a
        /*04ea*/ 	.byte	0xff
	.zero		1


	//   ....[62]....
        /*04ec*/ 	.word	0x00002f20
        /*04f0*/ 	.word	0x00000004
        /*04f4*/ 	.word	0x00000000
        /*04f8*/ 	.short	0x0101
        /*04fa*/ 	.byte	0xff
	.zero		1


	//   ....[63]....
        /*04fc*/ 	.word	0x00002f40
        /*0500*/ 	.word	0x000000ff
        /*0504*/ 	.word	0x000000e0
        /*0508*/ 	.short	0x010a
        /*050a*/ 	.byte	0x04
	.zero		1


	//   ....[64]....
        /*050c*/ 	.word	0x00003060
        /*0510*/ 	.word	0x00000002
        /*0514*/ 	.word	0x000000d0
        /*0518*/ 	.short	0x010a
        /*051a*/ 	.byte	0xff
	.zero		1


	//   ....[65]....
        /*051c*/ 	.word	0x00003170
        /*0520*/ 	.word	0x00000002
        /*0524*/ 	.word	0x00000000
        /*0528*/ 	.short	0x0101
        /*052a*/ 	.byte	0xff
	.zero		1


	//   ....[66]....
        /*052c*/ 	.word	0x00003200
        /*0530*/ 	.word	0x000000ff
        /*0534*/ 	.word	0x000000e0
        /*0538*/ 	.short	0x0106
        /*053a*/ 	.byte	0x04
	.zero		1


	//   ....[67]....
        /*053c*/ 	.word	0x00003220
        /*0540*/ 	.word	0x000000ff
        /*0544*/ 	.word	0x000000e0
        /*0548*/ 	.short	0x010a
        /*054a*/ 	.byte	0x04
	.zero		1


	//   ....[68]....
        /*054c*/ 	.word	0x000032b0
        /*0550*/ 	.word	0x000000ff
        /*0554*/ 	.word	0x000000e0
        /*0558*/ 	.short	0x0106
        /*055a*/ 	.byte	0x07
	.zero		1


	//   ....[69]....
        /*055c*/ 	.word	0x000032f0
        /*0560*/ 	.word	0x00000000
        /*0564*/ 	.word	0x000000e0
        /*0568*/ 	.short	0x010a
        /*056a*/ 	.byte	0xff
	.zero		1


	//   ....[70]....
        /*056c*/ 	.word	0x00003850
        /*0570*/ 	.word	0x00000000
        /*0574*/ 	.word	0x000000d0
        /*0578*/ 	.short	0x010a
        /*057a*/ 	.byte	0xff
	.zero		1


	//   ....[71]....
        /*057c*/ 	.word	0x00003950
        /*0580*/ 	.word	0x00000003
        /*0584*/ 	.word	0x00000000
        /*0588*/ 	.short	0x0101
        /*058a*/ 	.byte	0xff
	.zero		1


	//   ....[72]....
        /*058c*/ 	.word	0x00003960
        /*0590*/ 	.word	0x000000ff
        /*0594*/ 	.word	0x00000000
        /*0598*/ 	.short	0x010a
        /*059a*/ 	.byte	0x04
	.zero		1


	//   ....[73]....
        /*059c*/ 	.word	0x000039e0
        /*05a0*/ 	.word	0x000000ff
        /*05a4*/ 	.word	0x00000110
        /*05a8*/ 	.short	0x010a
        /*05aa*/ 	.byte	0x1f
	.zero		1


	//   ....[74]....
        /*05ac*/ 	.word	0x00003ac0
        /*05b0*/ 	.word	0x000000ff
        /*05b4*/ 	.word	0x00000000
        /*05b8*/ 	.short	0x010a
        /*05ba*/ 	.byte	0x05
	.zero		1


	//   ....[75]....
        /*05bc*/ 	.word	0x00003c00
        /*05c0*/ 	.word	0x000000ff
        /*05c4*/ 	.word	0x00000000
        /*05c8*/ 	.short	0x010a
        /*05ca*/ 	.byte	0x04
	.zero		1


	//   ....[76]....
        /*05cc*/ 	.word	0x00003e90
        /*05d0*/ 	.word	0x000000ff
        /*05d4*/ 	.word	0x00000000
        /*05d8*/ 	.short	0x010a
        /*05da*/ 	.byte	0x04
	.zero		1


	//   ....[77]....
        /*05dc*/ 	.word	0x00003f20
        /*05e0*/ 	.word	0x000000ff
        /*05e4*/ 	.word	0x00000000
        /*05e8*/ 	.short	0x010a
        /*05ea*/ 	.byte	0x05
	.zero		1


	//   ....[78]....
        /*05ec*/ 	.word	0x00003fb0
        /*05f0*/ 	.word	0x000000ff
        /*05f4*/ 	.word	0x00000000
        /*05f8*/ 	.short	0x010a
        /*05fa*/ 	.byte	0x05
	.zero		1


	//   ....[79]....
        /*05fc*/ 	.word	0x00004040
        /*0600*/ 	.word	0x000000ff
        /*0604*/ 	.word	0x00000000
        /*0608*/ 	.short	0x010a
        /*060a*/ 	.byte	0x04
	.zero		1


	//   ....[80]....
        /*060c*/ 	.word	0x00004550
        /*0610*/ 	.word	0x0000000c
        /*0614*/ 	.word	0x000000d0
        /*0618*/ 	.short	0x010a
        /*061a*/ 	.byte	0xff
	.zero		1


	//   ....[81]....
        /*061c*/ 	.word	0x000046c0
        /*0620*/ 	.word	0x00000000
        /*0624*/ 	.word	0x00000000
        /*0628*/ 	.short	0x0101
        /*062a*/ 	.byte	0xff
	.zero		1


	//   ....[82]....
        /*062c*/ 	.word	0x00004b50
        /*0630*/ 	.word	0x000000ff
        /*0634*/ 	.word	0x000000c8
        /*0638*/ 	.short	0x010a
        /*063a*/ 	.byte	0x15
	.zero		1


	//   ....[83]....
        /*063c*/ 	.word	0x00004cd0
        /*0640*/ 	.word	0x000000ff
        /*0644*/ 	.word	0x000000a0
        /*0648*/ 	.short	0x010a
        /*064a*/ 	.byte	0x15
	.zero		1


	//   ....[84]....
        /*064c*/ 	.word	0x00004e40
        /*0650*/ 	.word	0x000000ff
        /*0654*/ 	.word	0x00000080
        /*0658*/ 	.short	0x010b
        /*065a*/ 	.byte	0x15
	.zero		1


	//   ....[85]....
        /*065c*/ 	.word	0x00004e50
        /*0660*/ 	.word	0x000000ff
        /*0664*/ 	.word	0x00000000
        /*0668*/ 	.short	0x0101
        /*066a*/ 	.byte	0x28
	.zero		1


	//   ....[86]....
        /*066c*/ 	.word	0x00004e60
        /*0670*/ 	.word	0x000000ff
        /*0674*/ 	.word	0x000000a8
        /*0678*/ 	.short	0x010a
        /*067a*/ 	.byte	0x15
	.zero		1


	//   ....[87]....
        /*067c*/ 	.word	0x00004fb0
        /*0680*/ 	.word	0x000000ff
        /*0684*/ 	.word	0x00000088
        /*0688*/ 	.short	0x010b
        /*068a*/ 	.byte	0x15
	.zero		1


	//   ....[88]....
        /*068c*/ 	.word	0x00004fc0
        /*0690*/ 	.word	0x000000ff
        /*0694*/ 	.word	0x00000000
        /*0698*/ 	.short	0x0101
        /*069a*/ 	.byte	0x27
	.zero		1


	//   ....[89]....
        /*069c*/ 	.word	0x00004fd0
        /*06a0*/ 	.word	0x000000ff
        /*06a4*/ 	.word	0x000000b0
        /*06a8*/ 	.short	0x010a
        /*06aa*/ 	.byte	0x15
	.zero		1


	//   ....[90]....
        /*06ac*/ 	.word	0x00005110
        /*06b0*/ 	.word	0x000000ff
        /*06b4*/ 	.word	0x00000090
        /*06b8*/ 	.short	0x010b
        /*06ba*/ 	.byte	0x15
	.zero		1


	//   ....[91]....
        /*06bc*/ 	.word	0x00005120
        /*06c0*/ 	.word	0x000000ff
        /*06c4*/ 	.word	0x00000000
        /*06c8*/ 	.short	0x0101
        /*06ca*/ 	.byte	0x26
	.zero		1


	//   ....[92]....
        /*06cc*/ 	.word	0x00005130
        /*06d0*/ 	.word	0x000000ff
        /*06d4*/ 	.word	0x000000b8
        /*06d8*/ 	.short	0x010a
        /*06da*/ 	.byte	0x15
	.zero		1


	//   ....[93]....
        /*06dc*/ 	.word	0x00005330
        /*06e0*/ 	.word	0x000000ff
        /*06e4*/ 	.word	0x00000098
        /*06e8*/ 	.short	0x010b
        /*06ea*/ 	.byte	0x15
	.zero		1


	//   ....[94]....
        /*06ec*/ 	.word	0x00005340
        /*06f0*/ 	.word	0x000000ff
        /*06f4*/ 	.word	0x00000000
        /*06f8*/ 	.short	0x0101
        /*06fa*/ 	.byte	0x25
	.zero		1


	//   ....[95]....
        /*06fc*/ 	.word	0x00005370
        /*0700*/ 	.word	0x000000ff
        /*0704*/ 	.word	0x000000a0
        /*0708*/ 	.short	0x010a
        /*070a*/ 	.byte	0x15
	.zero		1


	//   ....[96]....
        /*070c*/ 	.word	0x00005390
        /*0710*/ 	.word	0x000000ff
        /*0714*/ 	.word	0x000000a8
        /*0718*/ 	.short	0x010a
        /*071a*/ 	.byte	0x15
	.zero		1


	//   ....[97]....
        /*071c*/ 	.word	0x000053b0
        /*0720*/ 	.word	0x000000ff
        /*0724*/ 	.word	0x000000b0
        /*0728*/ 	.short	0x010a
        /*072a*/ 	.byte	0x15
	.zero		1


	//   ....[98]....
        /*072c*/ 	.word	0x000053f0
        /*0730*/ 	.word	0x00000000
        /*0734*/ 	.word	0x000000b8
        /*0738*/ 	.short	0x010a
        /*073a*/ 	.byte	0xff
	.zero		1


	//   ....[99]....
        /*073c*/ 	.word	0x00005740
        /*0740*/ 	.word	0x00000003
        /*0744*/ 	.word	0x000000d0
        /*0748*/ 	.short	0x010a
        /*074a*/ 	.byte	0xff
	.zero		1


	//   ....[100]....
        /*074c*/ 	.word	0x000058c0
        /*0750*/ 	.word	0x00000000
        /*0754*/ 	.word	0x00000000
        /*0758*/ 	.short	0x0101
        /*075a*/ 	.byte	0xff
	.zero		1


	//   ....[101]....
        /*075c*/ 	.word	0x00006460
        /*0760*/ 	.word	0x000000ff
        /*0764*/ 	.word	0x00000080
        /*0768*/ 	.short	0x010a
        /*076a*/ 	.byte	0x2c
	.zero		1


	//   ....[102]....
        /*076c*/ 	.word	0x000064d0
        /*0770*/ 	.word	0x00000050
        /*0774*/ 	.word	0x000000f0
        /*0778*/ 	.short	0x010a
        /*077a*/ 	.byte	0xff
	.zero		1


	//   ....[103]....
        /*077c*/ 	.word	0x000065f0
        /*0780*/ 	.word	0x000000ff
        /*0784*/ 	.word	0x00000080
        /*0788*/ 	.short	0x010a
        /*078a*/ 	.byte	0x2c
	.zero		1


	//   ....[104]....
        /*078c*/ 	.word	0x000066f0
        /*0790*/ 	.word	0x00000050
        /*0794*/ 	.word	0x000000f0
        /*0798*/ 	.short	0x010a
        /*079a*/ 	.byte	0xff
	.zero		1


	//   ....[105]....
        /*079c*/ 	.word	0x00006ef0
        /*07a0*/ 	.word	0x00000000
        /*07a4*/ 	.word	0x00000000
        /*07a8*/ 	.short	0x0101
        /*07aa*/ 	.byte	0xff
	.zero		1


	//   ....[106]....
        /*07ac*/ 	.word	0x00006f00
        /*07b0*/ 	.word	0x00000003
        /*07b4*/ 	.word	0x00000080
        /*07b8*/ 	.short	0x010a
        /*07ba*/ 	.byte	0xff
	.zero		1


	//   ....[107]....
        /*07bc*/ 	.word	0x00006fd0
        /*07c0*/ 	.word	0x00000003
        /*07c4*/ 	.word	0x00000080
        /*07c8*/ 	.short	0x010a
        /*07ca*/ 	.byte	0xff
	.zero		1


	//   ....[108]....
        /*07cc*/ 	.word	0x00007860
        /*07d0*/ 	.word	0x00000028
        /*07d4*/ 	.word	0x00000000
        /*07d8*/ 	.short	0x0101
        /*07da*/ 	.byte	0xff
	.zero		1


	//   ....[109]....
        /*07dc*/ 	.word	0x00007880
        /*07e0*/ 	.word	0x00000059
        /*07e4*/ 	.word	0x00000080
        /*07e8*/ 	.short	0x010a
        /*07ea*/ 	.byte	0xff
	.zero		1


	//   ....[110]....
        /*07ec*/ 	.word	0x00007940
        /*07f0*/ 	.word	0x00000059
        /*07f4*/ 	.word	0x00000080
        /*07f8*/ 	.short	0x010a
        /*07fa*/ 	.byte	0xff
	.zero		1


	//   ....[111]....
        /*07fc*/ 	.word	0x000081c0
        /*0800*/ 	.word	0x0000005a
        /*0804*/ 	.word	0x00000000
        /*0808*/ 	.short	0x0101
        /*080a*/ 	.byte	0xff
	.zero		1


	//   ....[112]....
        /*080c*/ 	.word	0x000081e0
        /*0810*/ 	.word	0x0000005c
        /*0814*/ 	.word	0x00000080
        /*0818*/ 	.short	0x010a
        /*081a*/ 	.byte	0xff
	.zero		1


	//   ....[113]....
        /*081c*/ 	.word	0x000082a0
        /*0820*/ 	.word	0x0000005c
        /*0824*/ 	.word	0x00000080
        /*0828*/ 	.short	0x010a
        /*082a*/ 	.byte	0xff
	.zero		1


	//   ....[114]....
        /*082c*/ 	.word	0x00008880
        /*0830*/ 	.word	0x000000ff
        /*0834*/ 	.word	0x00000000
        /*0838*/ 	.short	0x0101
        /*083a*/ 	.byte	0x04
	.zero		1


	//   ....[115]....
        /*083c*/ 	.word	0x00008b90
        /*0840*/ 	.word	0x00000002
        /*0844*/ 	.word	0x00000000
        /*0848*/ 	.short	0x0101
        /*084a*/ 	.byte	0xff
	.zero		1


	//   ....[116]....
        /*084c*/ 	.word	0x00008e40
        /*0850*/ 	.word	0x000000ff
        /*0854*/ 	.word	0x00000000
        /*0858*/ 	.short	0x0101
        /*085a*/ 	.byte	0x04
	.zero		1


	//   ....[117]....
        /*085c*/ 	.word	0x00008e60
        /*0860*/ 	.word	0x00000000
        /*0864*/ 	.word	0x00000140
        /*0868*/ 	.short	0x010a
        /*086a*/ 	.byte	0xff
	.zero		1


	//   ....[118]....
        /*086c*/ 	.word	0x00008ec0
        /*0870*/ 	.word	0x00000000
        /*0874*/ 	.word	0x00000040
        /*0878*/ 	.short	0x010a
        /*087a*/ 	.byte	0xff
	.zero		1


	//   ....[119]....
        /*087c*/ 	.word	0x00008f20
        /*0880*/ 	.word	0x00000000
        /*0884*/ 	.word	0x00000040
        /*0888*/ 	.short	0x010a
        /*088a*/ 	.byte	0xff
	.zero		1


	//   ....[120]....
        /*088c*/ 	.word	0x00008f70
        /*0890*/ 	.word	0x00000003
        /*0894*/ 	.word	0x000000d0
        /*0898*/ 	.short	0x010a
        /*089a*/ 	.byte	0xff
	.zero		1


	//   ....[121]....
        /*089c*/ 	.word	0x00008fd0
        /*08a0*/ 	.word	0x00000000
        /*08a4*/ 	.word	0x00000000
        /*08a8*/ 	.short	0x010a
        /*08aa*/ 	.byte	0xff
	.zero		1


	//   ....[122]....
        /*08ac*/ 	.word	0x00009030
        /*08b0*/ 	.word	0x00000000
        /*08b4*/ 	.word	0x00000000
        /*08b8*/ 	.short	0x010a
        /*08ba*/ 	.byte	0xff
	.zero		1


	//   ....[123]....
        /*08bc*/ 	.word	0x00009090
        /*08c0*/ 	.word	0x00000000
        /*08c4*/ 	.word	0x00000000
        /*08c8*/ 	.short	0x010a
        /*08ca*/ 	.byte	0xff
	.zero		1


	//   ....[124]....
        /*08cc*/ 	.word	0x000090f0
        /*08d0*/ 	.word	0x00000000
        /*08d4*/ 	.word	0x00000000
        /*08d8*/ 	.short	0x010a
        /*08da*/ 	.byte	0xff
	.zero		1


	//   ....[125]....
        /*08dc*/ 	.word	0x00009150
        /*08e0*/ 	.word	0x00000000
        /*08e4*/ 	.word	0x00000000
        /*08e8*/ 	.short	0x010a
        /*08ea*/ 	.byte	0xff
	.zero		1


	//   ....[126]....
        /*08ec*/ 	.word	0x000091b0
        /*08f0*/ 	.word	0x00000000
        /*08f4*/ 	.word	0x00000000
        /*08f8*/ 	.short	0x010a
        /*08fa*/ 	.byte	0xff
	.zero		1


	//   ....[127]....
        /*08fc*/ 	.word	0x00009210
        /*0900*/ 	.word	0x00000000
        /*0904*/ 	.word	0x00000000
        /*0908*/ 	.short	0x010a
        /*090a*/ 	.byte	0xff
	.zero		1


	//   ....[128]....
        /*090c*/ 	.word	0x00009260
        /*0910*/ 	.word	0x00000002
        /*0914*/ 	.word	0x00000130
        /*0918*/ 	.short	0x010a
        /*091a*/ 	.byte	0xff
	.zero		1


	//   ....[129]....
        /*091c*/ 	.word	0x000092c0
        /*0920*/ 	.word	0x00000002
        /*0924*/ 	.word	0x000000e0
        /*0928*/ 	.short	0x010a
        /*092a*/ 	.byte	0xff
	.zero		1


	//   ....[130]....
        /*092c*/ 	.word	0x00009310
        /*0930*/ 	.word	0x00000002
        /*0934*/ 	.word	0x000000d0
        /*0938*/ 	.short	0x010a
        /*093a*/ 	.byte	0xff
	.zero		1


	//   ....[131]....
        /*093c*/ 	.word	0x00009370
        /*0940*/ 	.word	0x00000000
        /*0944*/ 	.word	0x000000e0
        /*0948*/ 	.short	0x010a
        /*094a*/ 	.byte	0xff
	.zero		1


	//   ....[132]....
        /*094c*/ 	.word	0x000093c0
        /*0950*/ 	.word	0x00000000
        /*0954*/ 	.word	0x000000d0
        /*0958*/ 	.short	0x010a
        /*095a*/ 	.byte	0xff
	.zero		1


	//   ....[133]....
        /*095c*/ 	.word	0x00009420
        /*0960*/ 	.word	0x00000003
        /*0964*/ 	.word	0x00000110
        /*0968*/ 	.short	0x010a
        /*096a*/ 	.byte	0xff
	.zero		1


	//   ....[134]....
        /*096c*/ 	.word	0x00009480
        /*0970*/ 	.word	0x00000000
        /*0974*/ 	.word	0x00000000
        /*0978*/ 	.short	0x010a
        /*097a*/ 	.byte	0xff
	.zero		1


	//   ....[135]....
        /*097c*/ 	.word	0x000094e0
        /*0980*/ 	.word	0x00000000
        /*0984*/ 	.word	0x00000000
        /*0988*/ 	.short	0x010a
        /*098a*/ 	.byte	0xff
	.zero		1


	//   ....[136]....
        /*098c*/ 	.word	0x00009540
        /*0990*/ 	.word	0x00000000
        /*0994*/ 	.word	0x00000000
        /*0998*/ 	.short	0x010a
        /*099a*/ 	.byte	0xff
	.zero		1


	//   ....[137]....
        /*099c*/ 	.word	0x000095a0
        /*09a0*/ 	.word	0x00000000
        /*09a4*/ 	.word	0x00000000
        /*09a8*/ 	.short	0x010a
        /*09aa*/ 	.byte	0xff
	.zero		1


	//   ....[138]....
        /*09ac*/ 	.word	0x00009600
        /*09b0*/ 	.word	0x00000000
        /*09b4*/ 	.word	0x00000000
        /*09b8*/ 	.short	0x010a
        /*09ba*/ 	.byte	0xff
	.zero		1


	//   ....[139]....
        /*09bc*/ 	.word	0x00009650
        /*09c0*/ 	.word	0x0000000c
        /*09c4*/ 	.word	0x000000d0
        /*09c8*/ 	.short	0x010a
        /*09ca*/ 	.byte	0xff
	.zero		1


	//   ....[140]....
        /*09cc*/ 	.word	0x000096b0
        /*09d0*/ 	.word	0x00000000
        /*09d4*/ 	.word	0x000000c8
        /*09d8*/ 	.short	0x010a
        /*09da*/ 	.byte	0xff
	.zero		1


	//   ....[141]....
        /*09dc*/ 	.word	0x00009710
        /*09e0*/ 	.word	0x00000000
        /*09e4*/ 	.word	0x000000a0
        /*09e8*/ 	.short	0x010a
        /*09ea*/ 	.byte	0xff
	.zero		1


	//   ....[142]....
        /*09ec*/ 	.word	0x00009770
        /*09f0*/ 	.word	0x00000000
        /*09f4*/ 	.word	0x000000a8
        /*09f8*/ 	.short	0x010a
        /*09fa*/ 	.byte	0xff
	.zero		1


	//   ....[143]....
        /*09fc*/ 	.word	0x000097d0
        /*0a00*/ 	.word	0x00000000
        /*0a04*/ 	.word	0x000000b0
        /*0a08*/ 	.short	0x010a
        /*0a0a*/ 	.byte	0xff
	.zero		1


	//   ....[144]....
        /*0a0c*/ 	.word	0x00009830
        /*0a10*/ 	.word	0x00000000
        /*0a14*/ 	.word	0x000000b8
        /*0a18*/ 	.short	0x010a
        /*0a1a*/ 	.byte	0xff
	.zero		1


	//   ....[145]....
        /*0a1c*/ 	.word	0x00009890
        /*0a20*/ 	.word	0x00000000
        /*0a24*/ 	.word	0x000000a0
        /*0a28*/ 	.short	0x010a
        /*0a2a*/ 	.byte	0xff
	.zero		1


	//   ....[146]....
        /*0a2c*/ 	.word	0x000098f0
        /*0a30*/ 	.word	0x00000000
        /*0a34*/ 	.word	0x000000a8
        /*0a38*/ 	.short	0x010a
        /*0a3a*/ 	.byte	0xff
	.zero		1


	//   ....[147]....
        /*0a3c*/ 	.word	0x00009950
        /*0a40*/ 	.word	0x00000000
        /*0a44*/ 	.word	0x000000b0
        /*0a48*/ 	.short	0x010a
        /*0a4a*/ 	.byte	0xff
	.zero		1


	//   ....[148]....
        /*0a4c*/ 	.word	0x000099a0
        /*0a50*/ 	.word	0x00000003
        /*0a54*/ 	.word	0x000000d0
        /*0a58*/ 	.short	0x010a
        /*0a5a*/ 	.byte	0xff
	.zero		1


	//   ....[149]....
        /*0a5c*/ 	.word	0x00009a00
        /*0a60*/ 	.word	0x00000000
        /*0a64*/ 	.word	0x00000080
        /*0a68*/ 	.short	0x010a
        /*0a6a*/ 	.byte	0xff
	.zero		1


	//   ....[150]....
        /*0a6c*/ 	.word	0x00009a50
        /*0a70*/ 	.word	0x00000050
        /*0a74*/ 	.word	0x000000f0
        /*0a78*/ 	.short	0x010a
        /*0a7a*/ 	.byte	0xff
	.zero		1


	//   ....[151]....
        /*0a7c*/ 	.word	0x00009aa0
        /*0a80*/ 	.word	0x00000003
        /*0a84*/ 	.word	0x00000080
        /*0a88*/ 	.short	0x010a
        /*0a8a*/ 	.byte	0xff
	.zero		1


	//   ....[152]....
        /*0a8c*/ 	.word	0x00009af0
        /*0a90*/ 	.word	0x00000059
        /*0a94*/ 	.word	0x00000080
        /*0a98*/ 	.short	0x010a
        /*0a9a*/ 	.byte	0xff
	.zero		1


	//   ....[153]....
        /*0a9c*/ 	.word	0x00009b40
        /*0aa0*/ 	.word	0x0000005c
        /*0aa4*/ 	.word	0x00000080
        /*0aa8*/ 	.short	0x010a
        /*0aaa*/ 	.byte	0xff
	.zero		1


	//----- nvinfo : EIATTR_NUM_MBARRIERS
	.align		4
.L_47:
        /*0aac*/ 	.byte	0x03, 0x38
        /*0aae*/ 	.short	0x002a


	//----- nvinfo : EIATTR_EXIT_INSTR_OFFSETS
	.align		4
        /*0ab0*/ 	.byte	0x04, 0x1c
        /*0ab2*/ 	.short	(.L_49 - .L_48)


	//   ....[0]....
.L_48:
        /*0ab4*/ 	.word	0x00002db0


	//   ....[1]....
        /*0ab8*/ 	.word	0x000032c0


	//   ....[2]....
        /*0abc*/ 	.word	0x00003320


	//   ....[3]....
        /*0ac0*/ 	.word	0x000042a0


	//   ....[4]....
        /*0ac4*/ 	.word	0x00005420


	//   ....[5]....
        /*0ac8*/ 	.word	0x00005460


	//   ....[6]....
        /*0acc*/ 	.word	0x00008d20


	//   ....[7]....
        /*0ad0*/ 	.word	0x00008da0


	//   ....[8]....
        /*0ad4*/ 	.word	0x00008dd0


	//   ....[9]....
        /*0ad8*/ 	.word	0x00008e50


	//----- nvinfo : EIATTR_MAX_THREADS
	.align		4
.L_49:
        /*0adc*/ 	.byte	0x04, 0x05
        /*0ade*/ 	.short	(.L_51 - .L_50)
.L_50:
        /*0ae0*/ 	.word	0x00000100
        /*0ae4*/ 	.word	0x00000001
        /*0ae8*/ 	.word	0x00000001


	//----- nvinfo : EIATTR_CRS_STACK_SIZE
	.align		4
.L_51:
        /*0aec*/ 	.byte	0x04, 0x1e
        /*0aee*/ 	.short	(.L_53 - .L_52)
.L_52:
        /*0af0*/ 	.word	0x00000000


	//----- nvinfo : EIATTR_CBANK_PARAM_SIZE
	.align		4
.L_53:
        /*0af4*/ 	.byte	0x03, 0x19
        /*0af6*/ 	.short	0x0800


	//----- nvinfo : EIATTR_PARAM_CBANK
	.align		4
        /*0af8*/ 	.byte	0x04, 0x0a
        /*0afa*/ 	.short	(.L_55 - .L_54)
	.align		4
.L_54:
        /*0afc*/ 	.word	index@(.nv.constant0._ZN7cutlass13device_kernelINS_4gemm6kernel13GemmUniversalIN4cute5tupleIJiiiiEEENS1_10collective13CollectiveMmaINS1_35MainloopSm100TmaUmmaWarpSpecializedILi8ELi2ELi4ENS5_IJNS4_1CILi1EEENSA_ILi8EEESB_EEEEENS5_IJNSA_ILi64EEENSA_ILi128EEENSA_ILi32EEEEEENS_10tfloat32_tENS5_IJlSB_lEEESJ_SK_NS4_8TiledMMAINS4_8MMA_AtomIJNS4_17SM100_MMA_TF32_SSISJ_SJ_fLi64ELi128ELNS4_4UMMA5MajorE0ELSP_0ELNSO_7ScaleInE0ELSQ_0EEEEEENS4_6LayoutINS5_IJSB_SB_SB_EEENS5_IJNSA_ILi0EEESV_SV_EEEEENS5_IJNS4_10UnderscoreESY_SY_EEEEENS4_23SM90_TMA_LOAD_MULTICASTENS4_14ComposedLayoutINS4_7SwizzleILi3ELi4ELi3EEENS4_18smem_ptr_flag_bitsILi32EEENST_INS5_IJSC_SH_EEENS5_IJSH_SB_EEEEEEEvNS4_8identityENS4_13SM90_TMA_LOADES1A_vS1B_EENS_8epilogue10collective18CollectiveEpilogueINS1E_23Sm100TmaWarpSpecializedILi4ELi2ELi16ELb1ELb0EEEJSI_NS5_IJNST_ISF_SB_EENST_ISH_SB_EEEEESJ_SK_SJ_SK_NS1E_6fusion15FusionCallbacksIS1I_NS1M_17LinearCombinationISJ_fSJ_fLNS_15FloatRoundStyleE2EEESI_S1L_JEEENS4_5SM1004TMEM4LOAD26SM100_TMEM_LOAD_16dp128b8xES1C_S1A_NS4_17SM75_U32x4_LDSM_NENS4_14SM90_TMA_STOREES1A_NS4_17SM90_U32x4_STSM_NENS4_39AutoVectorizingCopyWithAssumedAlignmentILi128EEEEEEvvEEEEvNT_6ParamsE)
        /*0b00*/ 	.short	0x0380
        /*0b02*/ 	.short	0x0800


	//----- nvinfo : EIATTR_SW_WAR
	.align		4
.L_55:
        /*0b04*/ 	.byte	0x04, 0x36
        /*0b06*/ 	.short	(.L_57 - .L_56)
.L_56:
        /*0b08*/ 	.word	0x00000008
.L_57:


//--------------------- .nv.callgraph             --------------------------
	.section	.nv.callgraph,"",@"SHT_CUDA_CALLGRAPH"
	.align	4
	.sectionentsize	8
	.align		4
        /*0000*/ 	.word	0x00000000
	.align		4
        /*0004*/ 	.word	0xffffffff
	.align		4
        /*0008*/ 	.word	index@(_ZN7cutlass13device_kernelINS_4gemm6kernel13GemmUniversalIN4cute5tupleIJiiiiEEENS1_10collective13CollectiveMmaINS1_35MainloopSm100TmaUmmaWarpSpecializedILi8ELi2ELi4ENS5_IJNS4_1CILi1EEENSA_ILi8EEESB_EEEEENS5_IJNSA_ILi64EEENSA_ILi128EEENSA_ILi32EEEEEENS_10tfloat32_tENS5_IJlSB_lEEESJ_SK_NS4_8TiledMMAINS4_8MMA_AtomIJNS4_17SM100_MMA_TF32_SSISJ_SJ_fLi64ELi128ELNS4_4UMMA5MajorE0ELSP_0ELNSO_7ScaleInE0ELSQ_0EEEEEENS4_6LayoutINS5_IJSB_SB_SB_EEENS5_IJNSA_ILi0EEESV_SV_EEEEENS5_IJNS4_10UnderscoreESY_SY_EEEEENS4_23SM90_TMA_LOAD_MULTICASTENS4_14ComposedLayoutINS4_7SwizzleILi3ELi4ELi3EEENS4_18smem_ptr_flag_bitsILi32EEENST_INS5_IJSC_SH_EEENS5_IJSH_SB_EEEEEEEvNS4_8identityENS4_13SM90_TMA_LOADES1A_vS1B_EENS_8epilogue10collective18CollectiveEpilogueINS1E_23Sm100TmaWarpSpecializedILi4ELi2ELi16ELb1ELb0EEEJSI_NS5_IJNST_ISF_SB_EENST_ISH_SB_EEEEESJ_SK_SJ_SK_NS1E_6fusion15FusionCallbacksIS1I_NS1M_17LinearCombinationISJ_fSJ_fLNS_15FloatRoundStyleE2EEESI_S1L_JEEENS4_5SM1004TMEM4LOAD26SM100_TMEM_LOAD_16dp128b8xES1C_S1A_NS4_17SM75_U32x4_LDSM_NENS4_14SM90_TMA_STOREES1A_NS4_17SM90_U32x4_STSM_NENS4_39AutoVectorizingCopyWithAssumedAlignmentILi128EEEEEEvvEEEEvNT_6ParamsE)
	.align		4
        /*000c*/ 	.word	index@(__assertfail)
	.align		4
        /*0010*/ 	.word	0x00000000
	.align		4
        /*0014*/ 	.word	0xfffffffe
	.align		4
        /*0018*/ 	.word	0x00000000
	.align		4
        /*001c*/ 	.word	0xfffffffd
	.align		4
        /*0020*/ 	.word	0x00000000
	.align		4
        /*0024*/ 	.word	0xfffffffc


//--------------------- .nv.constant4             --------------------------
	.section	.nv.constant4,"a",@progbits
	.align	8
	.align		8
.nv.constant4:
        /*0000*/ 	.dword	__assertfail
	.align		8
        /*0008*/ 	.dword	__unnamed_1
	.align		8
        /*0010*/ 	.dword	__unnamed_2
	.align		8
        /*0018*/ 	.dword	_ZN40_INTERNAL_302a9283_4_k_cu_0c9b1567_238784cuda3std3__45__cpo5beginE
	.align		8
        /*0020*/ 	.dword	_ZN40_INTERNAL_302a9283_4_k_cu_0c9b1567_238784cuda3std3__45__cpo3endE
	.align		8
        /*0028*/ 	.dword	_ZN40_INTERNAL_302a9283_4_k_cu_0c9b1567_238784cuda3std3__45__cpo6cbeginE
	.align		8
        /*0030*/ 	.dword	_ZN40_INTERNAL_302a9283_4_k_cu_0c9b1567_238784cuda3std3__45__cpo4cendE
	.align		8
        /*0038*/ 	.dword	_ZN40_INTERNAL_302a9283_4_k_cu_0c9b1567_238784cuda3std3__442_GLOBAL__N__302a9283_4_k_cu_0c9b1567_238786ignoreE
	.align		8
        /*0040*/ 	.dword	_ZN40_INTERNAL_302a9283_4_k_cu_0c9b1567_238784cuda3std3__419piecewise_constructE
	.align		8
        /*0048*/ 	.dword	_ZN40_INTERNAL_302a9283_4_k_cu_0c9b1567_238784cuda3std3__48in_placeE
	.align		8
        /*0050*/ 	.dword	_ZN40_INTERNAL_302a9283_4_k_cu_0c9b1567_238784cuda3std6ranges3__45__cpo4swapE
	.align		8
        /*0058*/ 	.dword	_ZN40_INTERNAL_302a9283_4_k_cu_0c9b1567_238784cuda3std6ranges3__45__cpo9iter_moveE
	.align		8
        /*0060*/ 	.dword	_ZN40_INTERNAL_302a9283_4_k_cu_0c9b1567_238784cute7productE
	.align		8
        /*0068*/ 	.dword	_ZN40_INTERNAL_302a9283_4_k_cu_0c9b1567_238784cute1_E
	.align		8
        /*0070*/ 	.dword	$str$25
	.align		8
        /*0078*/ 	.dword	$str$26
	.align		8
        /*0080*/ 	.dword	$str$27
	.align		8
        /*0088*/ 	.dword	$str$28


//--------------------- .text._ZN7cutlass13device_kernelINS_4gemm6kernel13GemmUniversalIN4cute5tupleIJiiiiEEENS1_10collective13CollectiveMmaINS1_35MainloopSm100TmaUmmaWarpSpecializedILi8ELi2ELi4ENS5_IJNS4_1CILi1EEENSA_ILi8EEESB_EEEEENS5_IJNSA_ILi64EEENSA_ILi128EEENSA_ILi32EEEEEENS_10tfloat32_tENS5_IJlSB_lEEESJ_SK_NS4_8TiledMMAINS4_8MMA_AtomIJNS4_17SM100_MMA_TF32_SSISJ_SJ_fLi64ELi128ELNS4_4UMMA5MajorE0ELSP_0ELNSO_7ScaleInE0ELSQ_0EEEEEENS4_6LayoutINS5_IJSB_SB_SB_EEENS5_IJNSA_ILi0EEESV_SV_EEEEENS5_IJNS4_10UnderscoreESY_SY_EEEEENS4_23SM90_TMA_LOAD_MULTICASTENS4_14ComposedLayoutINS4_7SwizzleILi3ELi4ELi3EEENS4_18smem_ptr_flag_bitsILi32EEENST_INS5_IJSC_SH_EEENS5_IJSH_SB_EEEEEEEvNS4_8identityENS4_13SM90_TMA_LOADES1A_vS1B_EENS_8epilogue10collective18CollectiveEpilogueINS1E_23Sm100TmaWarpSpecializedILi4ELi2ELi16ELb1ELb0EEEJSI_NS5_IJNST_ISF_SB_EENST_ISH_SB_EEEEESJ_SK_SJ_SK_NS1E_6fusion15FusionCallbacksIS1I_NS1M_17LinearCombinationISJ_fSJ_fLNS_15FloatRoundStyleE2EEESI_S1L_JEEENS4_5SM1004TMEM4LOAD26SM100_TMEM_LOAD_16dp128b8xES1C_S1A_NS4_17SM75_U32x4_LDSM_NENS4_14SM90_TMA_STOREES1A_NS4_17SM90_U32x4_STSM_NENS4_39AutoVectorizingCopyWithAssumedAlignmentILi128EEEEEEvvEEEEvNT_6ParamsE --------------------------
	.section	.text._ZN7cutlass13device_kernelINS_4gemm6kernel13GemmUniversalIN4cute5tupleIJiiiiEEENS1_10collective13CollectiveMmaINS1_35MainloopSm100TmaUmmaWarpSpecializedILi8ELi2ELi4ENS5_IJNS4_1CILi1EEENSA_ILi8EEESB_EEEEENS5_IJNSA_ILi64EEENSA_ILi128EEENSA_ILi32EEEEEENS_10tfloat32_tENS5_IJlSB_lEEESJ_SK_NS4_8TiledMMAINS4_8MMA_AtomIJNS4_17SM100_MMA_TF32_SSISJ_SJ_fLi64ELi128ELNS4_4UMMA5MajorE0ELSP_0ELNSO_7ScaleInE0ELSQ_0EEEEEENS4_6LayoutINS5_IJSB_SB_SB_EEENS5_IJNSA_ILi0EEESV_SV_EEEEENS5_IJNS4_10UnderscoreESY_SY_EEEEENS4_23SM90_TMA_LOAD_MULTICASTENS4_14ComposedLayoutINS4_7SwizzleILi3ELi4ELi3EEENS4_18smem_ptr_flag_bitsILi32EEENST_INS5_IJSC_SH_EEENS5_IJSH_SB_EEEEEEEvNS4_8identityENS4_13SM90_TMA_LOADES1A_vS1B_EENS_8epilogue10collective18CollectiveEpilogueINS1E_23Sm100TmaWarpSpecializedILi4ELi2ELi16ELb1ELb0EEEJSI_NS5_IJNST_ISF_SB_EENST_ISH_SB_EEEEESJ_SK_SJ_SK_NS1E_6fusion15FusionCallbacksIS1I_NS1M_17LinearCombinationISJ_fSJ_fLNS_15FloatRoundStyleE2EEESI_S1L_JEEENS4_5SM1004TMEM4LOAD26SM100_TMEM_LOAD_16dp128b8xES1C_S1A_NS4_17SM75_U32x4_LDSM_NENS4_14SM90_TMA_STOREES1A_NS4_17SM90_U32x4_STSM_NENS4_39AutoVectorizingCopyWithAssumedAlignmentILi128EEEEEEvvEEEEvNT_6ParamsE,"ax",@progbits
	.align	128
.text._ZN7cutlass13device_kernelINS_4gemm6kernel13GemmUniversalIN4cute5tupleIJiiiiEEENS1_10collective13CollectiveMmaINS1_35MainloopSm100TmaUmmaWarpSpecializedILi8ELi2ELi4ENS5_IJNS4_1CILi1EEENSA_ILi8EEESB_EEEEENS5_IJNSA_ILi64EEENSA_ILi128EEENSA_ILi32EEEEEENS_10tfloat32_tENS5_IJlSB_lEEESJ_SK_NS4_8TiledMMAINS4_8MMA_AtomIJNS4_17SM100_MMA_TF32_SSISJ_SJ_fLi64ELi128ELNS4_4UMMA5MajorE0ELSP_0ELNSO_7ScaleInE0ELSQ_0EEEEEENS4_6LayoutINS5_IJSB_SB_SB_EEENS5_IJNSA_ILi0EEESV_SV_EEEEENS5_IJNS4_10UnderscoreESY_SY_EEEEENS4_23SM90_TMA_LOAD_MULTICASTENS4_14ComposedLayoutINS4_7SwizzleILi3ELi4ELi3EEENS4_18smem_ptr_flag_bitsILi32EEENST_INS5_IJSC_SH_EEENS5_IJSH_SB_EEEEEEEvNS4_8identityENS4_13SM90_TMA_LOADES1A_vS1B_EENS_8epilogue10collective18CollectiveEpilogueINS1E_23Sm100TmaWarpSpecializedILi4ELi2ELi16ELb1ELb0EEEJSI_NS5_IJNST_ISF_SB_EENST_ISH_SB_EEEEESJ_SK_SJ_SK_NS1E_6fusion15FusionCallbacksIS1I_NS1M_17LinearCombinationISJ_fSJ_fLNS_15FloatRoundStyleE2EEESI_S1L_JEEENS4_5SM1004TMEM4LOAD26SM100_TMEM_LOAD_16dp128b8xES1C_S1A_NS4_17SM75_U32x4_LDSM_NENS4_14SM90_TMA_STOREES1A_NS4_17SM90_U32x4_STSM_NENS4_39AutoVectorizingCopyWithAssumedAlignmentILi128EEEEEEvvEEEEvNT_6ParamsE:
        .type           _ZN7cutlass13device_kernelINS_4gemm6kernel13GemmUniversalIN4cute5tupleIJiiiiEEENS1_10collective13CollectiveMmaINS1_35MainloopSm100TmaUmmaWarpSpecializedILi8ELi2ELi4ENS5_IJNS4_1CILi1EEENSA_ILi8EEESB_EEEEENS5_IJNSA_ILi64EEENSA_ILi128EEENSA_ILi32EEEEEENS_10tfloat32_tENS5_IJlSB_lEEESJ_SK_NS4_8TiledMMAINS4_8MMA_AtomIJNS4_17SM100_MMA_TF32_SSISJ_SJ_fLi64ELi128ELNS4_4UMMA5MajorE0ELSP_0ELNSO_7ScaleInE0ELSQ_0EEEEEENS4_6LayoutINS5_IJSB_SB_SB_EEENS5_IJNSA_ILi0EEESV_SV_EEEEENS5_IJNS4_10UnderscoreESY_SY_EEEEENS4_23SM90_TMA_LOAD_MULTICASTENS4_14ComposedLayoutINS4_7SwizzleILi3ELi4ELi3EEENS4_18smem_ptr_flag_bitsILi32EEENST_INS5_IJSC_SH_EEENS5_IJSH_SB_EEEEEEEvNS4_8identityENS4_13SM90_TMA_LOADES1A_vS1B_EENS_8epilogue10collective18CollectiveEpilogueINS1E_23Sm100TmaWarpSpecializedILi4ELi2ELi16ELb1ELb0EEEJSI_NS5_IJNST_ISF_SB_EENST_ISH_SB_EEEEESJ_SK_SJ_SK_NS1E_6fusion15FusionCallbacksIS1I_NS1M_17LinearCombinationISJ_fSJ_fLNS_15FloatRoundStyleE2EEESI_S1L_JEEENS4_5SM1004TMEM4LOAD26SM100_TMEM_LOAD_16dp128b8xES1C_S1A_NS4_17SM75_U32x4_LDSM_NENS4_14SM90_TMA_STOREES1A_NS4_17SM90_U32x4_STSM_NENS4_39AutoVectorizingCopyWithAssumedAlignmentILi128EEEEEEvvEEEEvNT_6ParamsE,@function
        .size           _ZN7cutlass13device_kernelINS_4gemm6kernel13GemmUniversalIN4cute5tupleIJiiiiEEENS1_10collective13CollectiveMmaINS1_35MainloopSm100TmaUmmaWarpSpecializedILi8ELi2ELi4ENS5_IJNS4_1CILi1EEENSA_ILi8EEESB_EEEEENS5_IJNSA_ILi64EEENSA_ILi128EEENSA_ILi32EEEEEENS_10tfloat32_tENS5_IJlSB_lEEESJ_SK_NS4_8TiledMMAINS4_8MMA_AtomIJNS4_17SM100_MMA_TF32_SSISJ_SJ_fLi64ELi128ELNS4_4UMMA5MajorE0ELSP_0ELNSO_7ScaleInE0ELSQ_0EEEEEENS4_6LayoutINS5_IJSB_SB_SB_EEENS5_IJNSA_ILi0EEESV_SV_EEEEENS5_IJNS4_10UnderscoreESY_SY_EEEEENS4_23SM90_TMA_LOAD_MULTICASTENS4_14ComposedLayoutINS4_7SwizzleILi3ELi4ELi3EEENS4_18smem_ptr_flag_bitsILi32EEENST_INS5_IJSC_SH_EEENS5_IJSH_SB_EEEEEEEvNS4_8identityENS4_13SM90_TMA_LOADES1A_vS1B_EENS_8epilogue10collective18CollectiveEpilogueINS1E_23Sm100TmaWarpSpecializedILi4ELi2ELi16ELb1ELb0EEEJSI_NS5_IJNST_ISF_SB_EENST_ISH_SB_EEEEESJ_SK_SJ_SK_NS1E_6fusion15FusionCallbacksIS1I_NS1M_17LinearCombinationISJ_fSJ_fLNS_15FloatRoundStyleE2EEESI_S1L_JEEENS4_5SM1004TMEM4LOAD26SM100_TMEM_LOAD_16dp128b8xES1C_S1A_NS4_17SM75_U32x4_LDSM_NENS4_14SM90_TMA_STOREES1A_NS4_17SM90_U32x4_STSM_NENS4_39AutoVectorizingCopyWithAssumedAlignmentILi128EEEEEEvvEEEEvNT_6ParamsE,(.L_x_196 - _ZN7cutlass13device_kernelINS_4gemm6kernel13GemmUniversalIN4cute5tupleIJiiiiEEENS1_10collective13CollectiveMmaINS1_35MainloopSm100TmaUmmaWarpSpecializedILi8ELi2ELi4ENS5_IJNS4_1CILi1EEENSA_ILi8EEESB_EEEEENS5_IJNSA_ILi64EEENSA_ILi128EEENSA_ILi32EEEEEENS_10tfloat32_tENS5_IJlSB_lEEESJ_SK_NS4_8TiledMMAINS4_8MMA_AtomIJNS4_17SM100_MMA_TF32_SSISJ_SJ_fLi64ELi128ELNS4_4UMMA5MajorE0ELSP_0ELNSO_7ScaleInE0ELSQ_0EEEEEENS4_6LayoutINS5_IJSB_SB_SB_EEENS5_IJNSA_ILi0EEESV_SV_EEEEENS5_IJNS4_10UnderscoreESY_SY_EEEEENS4_23SM90_TMA_LOAD_MULTICASTENS4_14ComposedLayoutINS4_7SwizzleILi3ELi4ELi3EEENS4_18smem_ptr_flag_bitsILi32EEENST_INS5_IJSC_SH_EEENS5_IJSH_SB_EEEEEEEvNS4_8identityENS4_13SM90_TMA_LOADES1A_vS1B_EENS_8epilogue10collective18CollectiveEpilogueINS1E_23Sm100TmaWarpSpecializedILi4ELi2ELi16ELb1ELb0EEEJSI_NS5_IJNST_ISF_SB_EENST_ISH_SB_EEEEESJ_SK_SJ_SK_NS1E_6fusion15FusionCallbacksIS1I_NS1M_17LinearCombinationISJ_fSJ_fLNS_15FloatRoundStyleE2EEESI_S1L_JEEENS4_5SM1004TMEM4LOAD26SM100_TMEM_LOAD_16dp128b8xES1C_S1A_NS4_17SM75_U32x4_LDSM_NENS4_14SM90_TMA_STOREES1A_NS4_17SM90_U32x4_STSM_NENS4_39AutoVectorizingCopyWithAssumedAlignmentILi128EEEEEEvvEEEEvNT_6ParamsE)
        .other          _ZN7cutlass13device_kernelINS_4gemm6kernel13GemmUniversalIN4cute5tupleIJiiiiEEENS1_10collective13CollectiveMmaINS1_35MainloopSm100TmaUmmaWarpSpecializedILi8ELi2ELi4ENS5_IJNS4_1CILi1EEENSA_ILi8EEESB_EEEEENS5_IJNSA_ILi64EEENSA_ILi128EEENSA_ILi32EEEEEENS_10tfloat32_tENS5_IJlSB_lEEESJ_SK_NS4_8TiledMMAINS4_8MMA_AtomIJNS4_17SM100_MMA_TF32_SSISJ_SJ_fLi64ELi128ELNS4_4UMMA5MajorE0ELSP_0ELNSO_7ScaleInE0ELSQ_0EEEEEENS4_6LayoutINS5_IJSB_SB_SB_EEENS5_IJNSA_ILi0EEESV_SV_EEEEENS5_IJNS4_10UnderscoreESY_SY_EEEEENS4_23SM90_TMA_LOAD_MULTICASTENS4_14ComposedLayoutINS4_7SwizzleILi3ELi4ELi3EEENS4_18smem_ptr_flag_bitsILi32EEENST_INS5_IJSC_SH_EEENS5_IJSH_SB_EEEEEEEvNS4_8identityENS4_13SM90_TMA_LOADES1A_vS1B_EENS_8epilogue10collective18CollectiveEpilogueINS1E_23Sm100TmaWarpSpecializedILi4ELi2ELi16ELb1ELb0EEEJSI_NS5_IJNST_ISF_SB_EENST_ISH_SB_EEEEESJ_SK_SJ_SK_NS1E_6fusion15FusionCallbacksIS1I_NS1M_17LinearCombinationISJ_fSJ_fLNS_15FloatRoundStyleE2EEESI_S1L_JEEENS4_5SM1004TMEM4LOAD26SM100_TMEM_LOAD_16dp128b8xES1C_S1A_NS4_17SM75_U32x4_LDSM_NENS4_14SM90_TMA_STOREES1A_NS4_17SM90_U32x4_STSM_NENS4_39AutoVectorizingCopyWithAssumedAlignmentILi128EEEEEEvvEEEEvNT_6ParamsE,@"STO_CUDA_ENTRY STV_DEFAULT"
_ZN7cutlass13device_kernelINS_4gemm6kernel13GemmUniversalIN4cute5tupleIJiiiiEEENS1_10collective13CollectiveMmaINS1_35MainloopSm100TmaUmmaWarpSpecializedILi8ELi2ELi4ENS5_IJNS4_1CILi1EEENSA_ILi8EEESB_EEEEENS5_IJNSA_ILi64EEENSA_ILi128EEENSA_ILi32EEEEEENS_10tfloat32_tENS5_IJlSB_lEEESJ_SK_NS4_8TiledMMAINS4_8MMA_AtomIJNS4_17SM100_MMA_TF32_SSISJ_SJ_fLi64ELi128ELNS4_4UMMA5MajorE0ELSP_0ELNSO_7ScaleInE0ELSQ_0EEEEEENS4_6LayoutINS5_IJSB_SB_SB_EEENS5_IJNSA_ILi0EEESV_SV_EEEEENS5_IJNS4_10UnderscoreESY_SY_EEEEENS4_23SM90_TMA_LOAD_MULTICASTENS4_14ComposedLayoutINS4_7SwizzleILi3ELi4ELi3EEENS4_18smem_ptr_flag_bitsILi32EEENST_INS5_IJSC_SH_EEENS5_IJSH_SB_EEEEEEEvNS4_8identityENS4_13SM90_TMA_LOADES1A_vS1B_EENS_8epilogue10collective18CollectiveEpilogueINS1E_23Sm100TmaWarpSpecializedILi4ELi2ELi16ELb1ELb0EEEJSI_NS5_IJNST_ISF_SB_EENST_ISH_SB_EEEEESJ_SK_SJ_SK_NS1E_6fusion15FusionCallbacksIS1I_NS1M_17LinearCombinationISJ_fSJ_fLNS_15FloatRoundStyleE2EEESI_S1L_JEEENS4_5SM1004TMEM4LOAD26SM100_TMEM_LOAD_16dp128b8xES1C_S1A_NS4_17SM75_U32x4_LDSM_NENS4_14SM90_TMA_STOREES1A_NS4_17SM90_U32x4_STSM_NENS4_39AutoVectorizingCopyWithAssumedAlignmentILi128EEEEEEvvEEEEvNT_6ParamsE:
[----:B------:R-:W1:Y:S01]  /*0000*/  LDC R1, c[0x0][0x37c] ;  /* 0x0000df00ff017b82 */ /* 0x000e620000000800 */
[----:B------:R-:W2:Y:S01]  /*0010*/  S2R R76, SR_TID.X ;  /* 0x00000000004c7919 */ /* 0x000ea20000002100 */
[----:B------:R-:W3:Y:S01]  /*0020*/  LDCU.64 UR8, c[0x0][0x890] ;  /* 0x00011200ff0877ac */ /* 0x000ee20008000a00 */
[----:B------:R-:W-:Y:S02]  /*0030*/  PRMT R63, RZ, 0x7610, R63 ;  /* 0x00007610ff3f7816 */ /* 0x000fe4000000003f */
[----:B------:R-:W-:Y:S01]  /*0040*/  ELECT P3, URZ, PT ;  /* 0x0000000000ff782f */ /* 0x000fe20003860000 */
[----:B---3--:R-:W-:-:S04]  /*0050*/  UISETP.NE.U32.AND UP0, UPT, UR8, URZ, UPT ;  /* 0x000000ff0800728c */ /* 0x008fc8000bf05070 */
[----:B------:R-:W-:Y:S01]  /*0060*/  UISETP.NE.AND.EX UP0, UPT, UR9, URZ, UPT, UP0 ;  /* 0x000000ff0900728c */ /* 0x000fe2000bf05300 */
[----:B--2---:R-:W-:-:S05]  /*0070*/  SHF.R.U32.HI R64, RZ, 0x5, R76 ;  /* 0x00000005ff407819 */ /* 0x004fca000001164c */
[----:B------:R-:W2:Y:S02]  /*0080*/  SHFL.IDX PT, R0, R64, RZ, 0x1f ;  /* 0x00001fff40007589 */ /* 0x000ea400000e0000 */
[----:B--2---:R-:W-:Y:S01]  /*0090*/  R2UR UR17, R0 ;  /* 0x00000000001172ca */ /* 0x004fe200000e0000 */
[----:B-1----:R-:W-:-:S14]  /*00a0*/  BRA.U UP0, `(.L_x_0) ;  /* 0x0000000100307547 */ /* 0x002fdc000b800000 */
[----:B------:R-:W1:Y:S02]  /*00b0*/  LDCU.64 UR4, c[0x0][0x888] ;  /* 0x00011100ff0477ac */ /* 0x000e640008000a00 */
[----:B-1----:R-:W-:-:S04]  /*00c0*/  UISETP.NE.U32.AND UP0, UPT, UR4, URZ, UPT ;  /* 0x000000ff0400728c */ /* 0x002fc8000bf05070 */
[----:B------:R-:W-:-:S09]  /*00d0*/  UISETP.NE.AND.EX UP0, UPT, UR5, URZ, UPT, UP0 ;  /* 0x000000ff0500728c */ /* 0x000fd2000bf05300 */
[----:B------:R-:W-:Y:S05]  /*00e0*/  BRA.U !UP0, `(.L_x_1) ;  /* 0x0000000108147547 */ /* 0x000fea000b800000 */
[----:B------:R-:W1:Y:S01]  /*00f0*/  LDC.64 R2, c[0x0][0x888] ;  /* 0x00022200ff027b82 */ /* 0x000e620000000a00 */
[----:B------:R-:W1:Y:S02]  /*0100*/  LDCU.64 UR4, c[0x0][0x358] ;  /* 0x00006b00ff0477ac */ /* 0x000e640008000a00 */
[----:B-1----:R1:W5:Y:S01]  /*0110*/  LDG.E R27, desc[UR4][R2.64] ;  /* 0x00000004021b7981 */ /* 0x002362000c1e1900 */
[----:B------:R-:W-:Y:S01]  /*0120*/  HFMA2 R63, -RZ, RZ, 0, 5.9604644775390625e-08 ;  /* 0x00000001ff3f7431 */ /* 0x000fe200000001ff */
[----:B------:R-:W-:Y:S05]  /*0130*/  BRA `(.L_x_0) ;  /* 0x00000000000c7947 */ /* 0x000fea0003800000 */
.L_x_1:
[----:B------:R-:W1:Y:S01]  /*0140*/  LDCU UR4, c[0x0][0x880] ;  /* 0x00011000ff0477ac */ /* 0x000e620008000800 */
[----:B------:R-:W-:Y:S01]  /*0150*/  HFMA2 R63, -RZ, RZ, 0, 5.9604644775390625e-08 ;  /* 0x00000001ff3f7431 */ /* 0x000fe200000001ff */
[----:B-1----:R-:W-:-:S07]  /*0160*/  MOV R27, UR4 ;  /* 0x00000004001b7c02 */ /* 0x002fce0008000f00 */
.L_x_0:
[----:B------:R-:W2:Y:S02]  /*0170*/  LDCU.64 UR4, c[0x0][0x8b0] ;  /* 0x00011600ff0477ac */ /* 0x000ea40008000a00 */
[----:B--2---:R-:W-:-:S04]  /*0180*/  UISETP.NE.U32.AND UP0, UPT, UR4, URZ, UPT ;  /* 0x000000ff0400728c */ /* 0x004fc8000bf05070 */
[----:B------:R-:W-:-:S09]  /*0190*/  UISETP.NE.AND.EX UP0, UPT, UR5, URZ, UPT, UP0 ;  /* 0x000000ff0500728c */ /* 0x000fd2000bf05300 */
[----:B------:R-:W-:Y:S05]  /*01a0*/  BRA.U UP0, `(.L_x_2) ;  /* 0x0000000100287547 */ /* 0x000fea000b800000 */
[----:B------:R-:W2:Y:S02]  /*01b0*/  LDCU.64 UR4, c[0x0][0x8a8] ;  /* 0x00011500ff0477ac */ /* 0x000ea40008000a00 */
[----:B--2---:R-:W-:-:S04]  /*01c0*/  UISETP.NE.U32.AND UP0, UPT, UR4, URZ, UPT ;  /* 0x000000ff0400728c */ /* 0x004fc8000bf05070 */
[----:B------:R-:W-:-:S09]  /*01d0*/  UISETP.NE.AND.EX UP0, UPT, UR5, URZ, UPT, UP0 ;  /* 0x000000ff0500728c */ /* 0x000fd2000bf05300 */
[----:B------:R-:W-:Y:S05]  /*01e0*/  BRA.U !UP0, `(.L_x_3) ;  /* 0x0000000108107547 */ /* 0x000fea000b800000 */
[----:B------:R-:W2:Y:S01]  /*01f0*/  LDC.64 R24, c[0x0][0x8a8] ;  /* 0x00022a00ff187b82 */ /* 0x000ea20000000a00 */
[----:B------:R-:W2:Y:S02]  /*0200*/  LDCU.64 UR4, c[0x0][0x358] ;  /* 0x00006b00ff0477ac */ /* 0x000ea40008000a00 */
[----:B--2---:R2:W5:Y:S01]  /*0210*/  LDG.E R24, desc[UR4][R24.64] ;  /* 0x0000000418187981 */ /* 0x004562000c1e1900 */
[----:B------:R-:W-:Y:S05]  /*0220*/  BRA `(.L_x_2) ;  /* 0x0000000000087947 */ /* 0x000fea0003800000 */
.L_x_3:
[----:B------:R-:W2:Y:S02]  /*0230*/  LDCU UR4, c[0x0][0x8a0] ;  /* 0x00011400ff0477ac */ /* 0x000ea40008000800 */
[----:B--2---:R-:W-:Y:S02]  /*0240*/  MOV R24, UR4 ;  /* 0x0000000400187c02 */ /* 0x004fe40008000f00 */
.L_x_2:
[----:B------:R-:W-:Y:S01]  /*0250*/  IMAD.U32 R0, RZ, RZ, UR17 ;  /* 0x00000011ff007e24 */ /* 0x000fe2000f8e00ff */
[----:B------:R-:W-:Y:S04]  /*0260*/  BSSY.RECONVERGENT B0, `(.L_x_4) ;  /* 0x000000c000007945 */ /* 0x000fe80003800200 */
[C---:B------:R-:W-:Y:S02]  /*0270*/  ISETP.NE.OR P1, PT, R0.reuse, 0x1, !P3 ;  /* 0x000000010000780c */ /* 0x040fe40005f25670 */
[----:B------:R-:W-:-:S11]  /*0280*/  ISETP.NE.OR P0, PT, R0, 0x3, !P3 ;  /* 0x000000030000780c */ /* 0x000fd60005f05670 */
[----:B------:R-:W-:Y:S05]  /*0290*/  @P1 BRA `(.L_x_5) ;  /* 0x0000000000201947 */ /* 0x000fea0003800000 */
[----:B------:R-:W3:Y:S02]  /*02a0*/  LDCU.64 UR4, c[0x0][0x348] ;  /* 0x00006900ff0477ac */ /* 0x000ee40008000a00 */
[----:B---3--:R-:W-:Y:S02]  /*02b0*/  UIADD3 UR6, UP1, UPT, UR4, 0x80, URZ ;  /* 0x0000008004067890 */ /* 0x008fe4000ff3e0ff */
[----:B------:R-:W-:Y:S02]  /*02c0*/  UIADD3 UR4, UP0, UPT, UR4, 0x180, URZ ;  /* 0x0000018004047890 */ /* 0x000fe4000ff1e0ff */
[----:B------:R-:W-:Y:S02]  /*02d0*/  UIADD3.X UR7, UPT, UPT, URZ, UR5, URZ, UP1, !UPT ;  /* 0x00000005ff077290 */ /* 0x000fe40008ffe4ff */
[----:B------:R-:W-:-:S07]  /*02e0*/  UIADD3.X UR5, UPT, UPT, URZ, UR5, URZ, UP0, !UPT ;  /* 0x00000005ff057290 */ /* 0x000fce00087fe4ff */
[----:B------:R3:W-:Y:S02]  /*02f0*/  UTMACCTL.PF [UR6] ;  /* 0x00000000060079b9 */ /* 0x0007e40008040000 */
[----:B------:R3:W-:Y:S02]  /*0300*/  UTMACCTL.PF [UR4] ;  /* 0x00000000040079b9 */ /* 0x0007e40008040000 */
[----:B---3--:R-:W-:Y:S01]  /*0310*/  NOP ;  /* 0x0000000000007918 */ /* 0x008fe20000000000 */
.L_x_5:
[----:B------:R-:W-:Y:S05]  /*0320*/  BSYNC.RECONVERGENT B0 ;  /* 0x0000000000007941 */ /* 0x000fea0003800200 */
.L_x_4:
[----:B------:R-:W-:Y:S04]  /*0330*/  BSSY.RECONVERGENT B0, `(.L_x_6) ;  /* 0x000000a000007945 */ /* 0x000fe80003800200 */
        /* <DEDUP_REMOVED lines=9> */
.L_x_7:
[----:B------:R-:W-:Y:S05]  /*03d0*/  BSYNC.RECONVERGENT B0 ;  /* 0x0000000000007941 */ /* 0x000fea0003800200 */
.L_x_6:
[----:B------:R-:W3:Y:S01]  /*03e0*/  LDCU.64 UR4, c[0x0][0x888] ;  /* 0x00011100ff0477ac */ /* 0x000ee20008000a00 */
[----:B------:R-:W-:Y:S02]  /*03f0*/  UISETP.EQ.U32.AND UP1, UPT, UR8, URZ, UPT ;  /* 0x000000ff0800728c */ /* 0x000fe4000bf22070 */
[----:B------:R-:W-:Y:S02]  /*0400*/  UPLOP3.LUT UP3, UPT, UPT, UPT, UPT, 0x80, 0x8 ;  /* 0x000000000008789c */ /* 0x000fe40003f6f070 */
[----:B---3--:R-:W-:-:S04]  /*0410*/  UISETP.NE.U32.AND UP0, UPT, UR4, URZ, UPT ;  /* 0x000000ff0400728c */ /* 0x008fc8000bf05070 */
[----:B------:R-:W-:-:S04]  /*0420*/  UISETP.NE.AND.EX UP0, UPT, UR5, URZ, UPT, UP0 ;  /* 0x000000ff0500728c */ /* 0x000fc8000bf05300 */
[----:B------:R-:W-:-:S04]  /*0430*/  UISETP.EQ.OR.EX UP2, UPT, UR9, URZ, !UP0, UP1 ;  /* 0x000000ff0900728c */ /* 0x000fc8000c742710 */
[----:B------:R-:W-:-:S06]  /*0440*/  UP2UR UR4, UPR, URZ, 0x4 ;  /* 0x00000004ff047883 */ /* 0x000fcc0008000000 */
[----:B------:R-:W-:Y:S01]  /*0450*/  MOV R67, UR4 ;  /* 0x0000000400437c02 */ /* 0x000fe20008000f00 */
[----:B------:R-:W-:Y:S06]  /*0460*/  BRA.U !UP2, `(.L_x_8) ;  /* 0x000000010a207547 */ /* 0x000fec000b800000 */
[----:B------:R-:W-:Y:S01]  /*0470*/  UISETP.NE.U32.AND UP1, UPT, UR8, URZ, UPT ;  /* 0x000000ff0800728c */ /* 0x000fe2000bf25070 */
[----:B-----5:R-:W-:Y:S01]  /*0480*/  FSETP.NEU.AND P0, PT, R27, RZ, PT ;  /* 0x000000ff1b00720b */ /* 0x020fe20003f0d000 */
[----:B------:R-:W-:Y:S02]  /*0490*/  USEL UR4, URZ, 0xffffffff, UP0 ;  /* 0xffffffffff047887 */ /* 0x000fe40008000000 */
[----:B------:R-:W-:-:S10]  /*04a0*/  UISETP.NE.AND.EX UP1, UPT, UR9, URZ, UPT, UP1 ;  /* 0x000000ff0900728c */ /* 0x000fd4000bf25310 */
[----:B------:R-:W-:Y:S01]  /*04b0*/  VOTEU.ANY UP0, P0 ;  /* 0x0000000000ff7886 */ /* 0x000fe20000000100 */
[----:B------:R-:W-:-:S04]  /*04c0*/  @!UP1 USEL UR4, URZ, 0xffffffff, UP0 ;  /* 0xffffffffff049887 */ /* 0x000fc80008000000 */
[----:B------:R-:W-:-:S04]  /*04d0*/  ULOP3.LUT UR4, UR4, 0x1, URZ, 0xc0, !UPT ;  /* 0x0000000104047892 */ /* 0x000fc8000f8ec0ff */
[----:B------:R-:W-:-:S11]  /*04e0*/  UISETP.NE.U32.AND UP3, UPT, UR4, 0x1, UPT ;  /* 0x000000010400788c */ /* 0x000fd6000bf65070 */
.L_x_8:
[----:B-1----:R-:W1:Y:S01]  /*04f0*/  SHFL.IDX PT, R2, R64, RZ, 0x1f ;  /* 0x00001fff40027589 */ /* 0x002e6200000e0000 */
[----:B------:R-:W-:-:S04]  /*0500*/  UISETP.NE.AND UP0, UPT, UR17, 0x2, UPT ;  /* 0x000000021100788c */ /* 0x000fc8000bf05270 */
[----:B------:R-:W-:Y:S01]  /*0510*/  USEL UR48, URZ, 0x1, UP0 ;  /* 0x00000001ff307887 */ /* 0x000fe20008000000 */
[----:B-1----:R-:W-:-:S13]  /*0520*/  ISETP.NE.AND P0, PT, R2, RZ, PT ;  /* 0x000000ff0200720c */ /* 0x002fda0003f05270 */
[----:B------:R-:W-:Y:S05]  /*0530*/  @P0 BRA `(.L_x_9) ;  /* 0x0000000000840947 */ /* 0x000fea0003800000 */
[----:B------:R-:W-:Y:S01]  /*0540*/  ELECT P0, URZ, PT ;  /* 0x0000000000ff782f */ /* 0x000fe20003800000 */
[----:B------:R-:W-:-:S12]  /*0550*/  BSSY.RECONVERGENT B0, `(.L_x_9) ;  /* 0x000001f000007945 */ /* 0x000fd80003800200 */
[----:B------:R-:W-:Y:S05]  /*0560*/  @!P0 BRA `(.L_x_10) ;  /* 0x0000000000748947 */ /* 0x000fea0003800000 */
[----:B------:R-:W1:Y:S01]  /*0570*/  S2UR UR4, SR_CgaCtaId ;  /* 0x00000000000479c3 */ /* 0x000e620000008800 */
[----:B------:R-:W-:Y:S01]  /*0580*/  UMOV UR5, 0x400 ;  /* 0x0000040000057882 */ /* 0x000fe20000000000 */
[----:B------:R-:W-:Y:S01]  /*0590*/  UMOV UR8, 0x1 ;  /* 0x0000000100087882 */ /* 0x000fe20000000000 */
[----:B------:R-:W-:Y:S01]  /*05a0*/  UMOV UR6, 0x8 ;  /* 0x0000000800067882 */ /* 0x000fe20000000000 */
[----:B------:R-:W-:-:S04]  /*05b0*/  UIADD3 UR8, UPT, UPT, -UR8, 0x100000, URZ ;  /* 0x0010000008087890 */ /* 0x000fc8000fffe1ff */
[----:B------:R-:W-:Y:S02]  /*05c0*/  USHF.L.U32 UR9, UR8, 0xb, URZ ;  /* 0x0000000b08097899 */ /* 0x000fe400080006ff */
[----:B------:R-:W-:Y:S02]  /*05d0*/  USHF.L.U32 UR8, UR8, 0x1, URZ ;  /* 0x0000000108087899 */ /* 0x000fe400080006ff */
[----:B------:R-:W-:-:S04]  /*05e0*/  UIADD3 UR6, UPT, UPT, -UR6, 0x100000, URZ ;  /* 0x0010000006067890 */ /* 0x000fc8000fffe1ff */
[----:B------:R-:W-:Y:S02]  /*05f0*/  USHF.L.U32 UR7, UR6, 0xb, URZ ;  /* 0x0000000b06077899 */ /* 0x000fe400080006ff */
[----:B------:R-:W-:Y:S02]  /*0600*/  USHF.L.U32 UR6, UR6, 0x1, URZ ;  /* 0x0000000106067899 */ /* 0x000fe400080006ff */
[----:B-1----:R-:W-:Y:S01]  /*0610*/  ULEA UR4, UR4, UR5, 0x18 ;  /* 0x0000000504047291 */ /* 0x002fe2000f8ec0ff */
[----:B------:R-:W1:Y:S11]  /*0620*/  FENCE.VIEW.ASYNC.S ;  /* 0x00000000000073c6 */ /* 0x000e760000000000 */
[----:B-1----:R1:W3:Y:S01]  /*0630*/  SYNCS.EXCH.64 URZ, [UR4], UR8 ;  /* 0x0000000804ff75b2 */ /* 0x0022e20008000100 */
[----:B------:R1:W4:Y:S01]  /*0640*/  SYNCS.EXCH.64 URZ, [UR4+0x40], UR6 ;  /* 0x0000400604ff75b2 */ /* 0x0003220008000100 */
[----:B------:R1:W1:Y:S01]  /*0650*/  SYNCS.EXCH.64 URZ, [UR4+0x8], UR8 ;  /* 0x0000080804ff75b2 */ /* 0x0002620008000100 */
        /* <DEDUP_REMOVED lines=13> */
[----:B------:R-:W-:Y:S01]  /*0730*/  NOP ;  /* 0x0000000000007918 */ /* 0x000fe20000000000 */
.L_x_10:
[----:B-1----:R-:W-:Y:S05]  /*0740*/  BSYNC.RECONVERGENT B0 ;  /* 0x0000000000007941 */ /* 0x002fea0003800200 */
.L_x_9:
[----:B------:R-:W1:Y:S01]  /*0750*/  SHFL.IDX PT, R2, R64, RZ, 0x1f ;  /* 0x00001fff40027589 */ /* 0x000e6200000e0000 */
[----:B------:R-:W-:Y:S01]  /*0760*/  NOP ;  /* 0x0000000000007918 */ /* 0x000fe20000000000 */
[----:B-1----:R-:W-:-:S13]  /*0770*/  ISETP.NE.AND P0, PT, R2, 0x1, PT ;  /* 0x000000010200780c */ /* 0x002fda0003f05270 */
[----:B------:R-:W-:Y:S05]  /*0780*/  @P0 BRA `(.L_x_11) ;  /* 0x0000000000580947 */ /* 0x000fea0003800000 */
        /* <DEDUP_REMOVED lines=9> */
[----:B------:R-:W-:Y:S01]  /*0820*/  USHF.L.U32 UR6, UR6, 0x1, URZ ;  /* 0x0000000106067899 */ /* 0x000fe200080006ff */
[----:B------:R-:W-:Y:S01]  /*0830*/  ELECT P0, URZ, PT ;  /* 0x0000000000ff782f */ /* 0x000fe20003800000 */
[----:B-1----:R-:W-:Y:S01]  /*0840*/  ULEA UR4, UR4, UR5, 0x18 ;  /* 0x0000000504047291 */ /* 0x002fe2000f8ec0ff */
[----:B------:R-:W1:Y:S11]  /*0850*/  FENCE.VIEW.ASYNC.S ;  /* 0x00000000000073c6 */ /* 0x000e760000000000 */
[----:B-1----:R1:W1:Y:S01]  /*0860*/  SYNCS.EXCH.64 URZ, [UR4+0x80], UR8 ;  /* 0x0000800804ff75b2 */ /* 0x0022620008000100 */
        /* <DEDUP_REMOVED lines=8> */
.L_x_11:
[----:B------:R-:W2:Y:S01]  /*08f0*/  SHFL.IDX PT, R2, R64, RZ, 0x1f ;  /* 0x00001fff40027589 */ /* 0x000ea200000e0000 */
[----:B------:R-:W-:Y:S01]  /*0900*/  NOP ;  /* 0x0000000000007918 */ /* 0x000fe20000000000 */
[----:B--2---:R-:W-:-:S13]  /*0910*/  ISETP.NE.AND P0, PT, R2, 0x3, PT ;  /* 0x000000030200780c */ /* 0x004fda0003f05270 */
[----:B------:R-:W-:Y:S05]  /*0920*/  @P0 BRA `(.L_x_12) ;  /* 0x0000000000300947 */ /* 0x000fea0003800000 */
[----:B-1----:R-:W1:Y:S01]  /*0930*/  S2UR UR4, SR_CgaCtaId ;  /* 0x00000000000479c3 */ /* 0x002e620000008800 */
[----:B------:R-:W-:Y:S01]  /*0940*/  UMOV UR6, 0x400 ;  /* 0x0000040000067882 */ /* 0x000fe20000000000 */
[----:B------:R-:W-:Y:S01]  /*0950*/  UMOV UR5, 0x20 ;  /* 0x0000002000057882 */ /* 0x000fe20000000000 */
[----:B------:R-:W-:Y:S01]  /*0960*/  ELECT P0, URZ, PT ;  /* 0x0000000000ff782f */ /* 0x000fe20003800000 */
[----:B-1----:R-:W-:Y:S02]  /*0970*/  ULEA UR6, UR4, UR6, 0x18 ;  /* 0x0000000604067291 */ /* 0x002fe4000f8ec0ff */
[----:B------:R-:W-:-:S04]  /*0980*/  UIADD3 UR4, UPT, UPT, -UR5, 0x100000, URZ ;  /* 0x0010000005047890 */ /* 0x000fc8000fffe1ff */
[----:B------:R-:W-:Y:S02]  /*0990*/  USHF.L.U32 UR5, UR4, 0xb, URZ ;  /* 0x0000000b04057899 */ /* 0x000fe400080006ff */
[----:B------:R-:W-:Y:S01]  /*09a0*/  USHF.L.U32 UR4, UR4, 0x1, URZ ;  /* 0x0000000104047899 */ /* 0x000fe200080006ff */
[----:B------:R-:W1:Y:S11]  /*09b0*/  FENCE.VIEW.ASYNC.S ;  /* 0x00000000000073c6 */ /* 0x000e760000000000 */
[----:B-1----:R2:W1:Y:S01]  /*09c0*/  SYNCS.EXCH.64 URZ, [UR6+0xc0], UR4 ;  /* 0x0000c00406ff75b2 */ /* 0x0024620008000100 */
[----:B------:R2:W1:Y:S02]  /*09d0*/  SYNCS.EXCH.64 URZ, [UR6+0xc8], UR4 ;  /* 0x0000c80406ff75b2 */ /* 0x0004640008000100 */
[----:B--2---:R-:W-:Y:S01]  /*09e0*/  NOP ;  /* 0x0000000000007918 */ /* 0x004fe20000000000 */
.L_x_12:
[----:B------:R-:W2:Y:S01]  /*09f0*/  SHFL.IDX PT, R2, R64, RZ, 0x1f ;  /* 0x00001fff40027589 */ /* 0x000ea200000e0000 */
[----:B------:R-:W-:Y:S01]  /*0a00*/  NOP ;  /* 0x0000000000007918 */ /* 0x000fe20000000000 */
[----:B--2---:R-:W-:-:S13]  /*0a10*/  ISETP.NE.AND P0, PT, R2, 0x4, PT ;  /* 0x000000040200780c */ /* 0x004fda0003f05270 */
[----:B------:R-:W-:Y:S05]  /*0a20*/  @P0 BRA `(.L_x_13) ;  /* 0x00000000004c0947 */ /* 0x000fea0003800000 */
[----:B-1----:R-:W1:Y:S01]  /*0a30*/  S2UR UR6, SR_CgaCtaId ;  /* 0x00000000000679c3 */ /* 0x002e620000008800 */
[----:B------:R-:W-:Y:S01]  /*0a40*/  UMOV UR4, 0x720 ;  /* 0x0000072000047882 */ /* 0x000fe20000000000 */
[----:B------:R-:W-:Y:S01]  /*0a50*/  UMOV UR5, 0x400 ;  /* 0x0000040000057882 */ /* 0x000fe20000000000 */
[----:B------:R-:W-:Y:S01]  /*0a60*/  USEL UR4, UR4, 0x620, UP3 ;  /* 0x0000062004047887 */ /* 0x000fe20009800000 */
[----:B------:R-:W-:Y:S01]  /*0a70*/  UMOV UR8, 0x1 ;  /* 0x0000000100087882 */ /* 0x000fe20000000000 */
[----:B------:R-:W-:Y:S01]  /*0a80*/  ELECT P0, URZ, PT ;  /* 0x0000000000ff782f */ /* 0x000fe20003800000 */
[----:B------:R-:W-:-:S04]  /*0a90*/  UIADD3 UR8, UPT, UPT, -UR8, 0x100000, URZ ;  /* 0x0010000008087890 */ /* 0x000fc8000fffe1ff */
[----:B------:R-:W-:Y:S02]  /*0aa0*/  USHF.L.U32 UR9, UR8, 0xb, URZ ;  /* 0x0000000b08097899 */ /* 0x000fe400080006ff */
[----:B------:R-:W-:Y:S02]  /*0ab0*/  USHF.L.U32 UR8, UR8, 0x1, URZ ;  /* 0x0000000108087899 */ /* 0x000fe400080006ff */
[----:B-1----:R-:W-:Y:S02]  /*0ac0*/  ULEA UR6, UR6, UR5, 0x18 ;  /* 0x0000000506067291 */ /* 0x002fe4000f8ec0ff */
[----:B------:R-:W-:-:S04]  /*0ad0*/  UIADD3 UR4, UPT, UPT, -UR4, 0x100000, URZ ;  /* 0x0010000004047890 */ /* 0x000fc8000fffe1ff */
[----:B------:R-:W-:Y:S02]  /*0ae0*/  USHF.L.U32 UR5, UR4, 0xb, URZ ;  /* 0x0000000b04057899 */ /* 0x000fe400080006ff */
[----:B------:R-:W-:Y:S01]  /*0af0*/  USHF.L.U32 UR4, UR4, 0x1, URZ ;  /* 0x0000000104047899 */ /* 0x000fe200080006ff */
[----:B------:R-:W1:Y:S03]  /*0b00*/  FENCE.VIEW.ASYNC.S ;  /* 0x00000000000073c6 */ /* 0x000e660000000000 */
[----:B-1----:R2:W1:Y:S08]  /*0b10*/  SYNCS.EXCH.64 URZ, [UR6+0xd0], UR8 ;  /* 0x0000d00806ff75b2 */ /* 0x0024700008000100 */
[----:B------:R2:W1:Y:S01]  /*0b20*/  SYNCS.EXCH.64 URZ, [UR6+0xe0], UR4 ;  /* 0x0000e00406ff75b2 */ /* 0x0004620008000100 */
[----:B------:R2:W1:Y:S01]  /*0b30*/  SYNCS.EXCH.64 URZ, [UR6+0xd8], UR8 ;  /* 0x0000d80806ff75b2 */ /* 0x0004620008000100 */
[----:B------:R2:W1:Y:S02]  /*0b40*/  SYNCS.EXCH.64 URZ, [UR6+0xe8], UR4 ;  /* 0x0000e80406ff75b2 */ /* 0x0004640008000100 */
[----:B--2---:R-:W-:Y:S01]  /*0b50*/  NOP ;  /* 0x0000000000007918 */ /* 0x004fe20000000000 */
.L_x_13:
[----:B------:R-:W2:Y:S01]  /*0b60*/  SHFL.IDX PT, R2, R64, RZ, 0x1f ;  /* 0x00001fff40027589 */ /* 0x000ea200000e0000 */
[----:B------:R-:W-:Y:S01]  /*0b70*/  NOP ;  /* 0x0000000000007918 */ /* 0x000fe20000000000 */
[----:B--2---:R-:W-:-:S13]  /*0b80*/  ISETP.NE.AND P0, PT, R2, 0x5, PT ;  /* 0x000000050200780c */ /* 0x004fda0003f05270 */
[----:B------:R-:W-:Y:S05]  /*0b90*/  @P0 BRA `(.L_x_14) ;  /* 0x0000000000580947 */ /* 0x000fea0003800000 */
[----:B-1----:R-:W1:Y:S01]  /*0ba0*/  S2UR UR4, SR_CgaCtaId ;  /* 0x00000000000479c3 */ /* 0x002e620000008800 */
        /* <DEDUP_REMOVED lines=19> */
[----:B------:R2:W1:Y:S02]  /*0ce0*/  SYNCS.EXCH.64 URZ, [UR4+0x128], UR6 ;  /* 0x0001280604ff75b2 */ /* 0x0004640008000100 */
[----:B--2---:R-:W-:Y:S01]  /*0cf0*/  NOP ;  /* 0x0000000000007918 */ /* 0x004fe20000000000 */
.L_x_14:
[----:B------:R-:W2:Y:S01]  /*0d00*/  SHFL.IDX PT, R2, R64, RZ, 0x1f ;  /* 0x00001fff40027589 */ /* 0x000ea200000e0000 */
[----:B------:R-:W-:Y:S01]  /*0d10*/  NOP ;  /* 0x0000000000007918 */ /* 0x000fe20000000000 */
[----:B--2---:R-:W-:-:S13]  /*0d20*/  ISETP.NE.AND P0, PT, R2, 0x3, PT ;  /* 0x000000030200780c */ /* 0x004fda0003f05270 */
[----:B------:R-:W-:Y:S05]  /*0d30*/  @P0 BRA `(.L_x_15) ;  /* 0x0000000000380947 */ /* 0x000fea0003800000 */
[----:B------:R-:W2:Y:S01]  /*0d40*/  S2UR UR5, SR_CgaCtaId ;  /* 0x00000000000579c3 */ /* 0x000ea20000008800 */
[----:B-1----:R-:W-:Y:S01]  /*0d50*/  UMOV UR4, 0x400 ;  /* 0x0000040000047882 */ /* 0x002fe20000000000 */
[----:B------:R-:W-:Y:S01]  /*0d60*/  UMOV UR6, 0x20 ;  /* 0x0000002000067882 */ /* 0x000fe20000000000 */
[----:B------:R-:W-:Y:S01]  /*0d70*/  ELECT P0, URZ, PT ;  /* 0x0000000000ff782f */ /* 0x000fe20003800000 */
[----:B------:R-:W-:-:S04]  /*0d80*/  UIADD3 UR6, UPT, UPT, -UR6, 0x100000, URZ ;  /* 0x0010000006067890 */ /* 0x000fc8000fffe1ff */
[----:B------:R-:W-:Y:S02]  /*0d90*/  USHF.L.U32 UR7, UR6, 0xb, URZ ;  /* 0x0000000b06077899 */ /* 0x000fe400080006ff */
[----:B------:R-:W-:Y:S02]  /*0da0*/  USHF.L.U32 UR6, UR6, 0x1, URZ ;  /* 0x0000000106067899 */ /* 0x000fe400080006ff */
[----:B--2---:R-:W-:Y:S01]  /*0db0*/  ULEA UR4, UR5, UR4, 0x18 ;  /* 0x0000000405047291 */ /* 0x004fe2000f8ec0ff */
[----:B------:R-:W1:Y:S11]  /*0dc0*/  FENCE.VIEW.ASYNC.S ;  /* 0x00000000000073c6 */ /* 0x000e760000000000 */
[----:B-1----:R2:W1:Y:S01]  /*0dd0*/  SYNCS.EXCH.64 URZ, [UR4+0x130], UR6 ;  /* 0x0001300604ff75b2 */ /* 0x0024620008000100 */
[----:B------:R2:W1:Y:S01]  /*0de0*/  SYNCS.EXCH.64 URZ, [UR4+0x140], UR6 ;  /* 0x0001400604ff75b2 */ /* 0x0004620008000100 */
[----:B------:R2:W1:Y:S01]  /*0df0*/  SYNCS.EXCH.64 URZ, [UR4+0x138], UR6 ;  /* 0x0001380604ff75b2 */ /* 0x0004620008000100 */
[----:B------:R2:W1:Y:S02]  /*0e00*/  SYNCS.EXCH.64 URZ, [UR4+0x148], UR6 ;  /* 0x0001480604ff75b2 */ /* 0x0004640008000100 */
[----:B--2---:R-:W-:Y:S01]  /*0e10*/  NOP ;  /* 0x0000000000007918 */ /* 0x004fe20000000000 */
.L_x_15:
[----:B-1----:R-:W1:Y:S01]  /*0e20*/  LDCU UR4, c[0x0][0x36c] ;  /* 0x00006d80ff0477ac */ /* 0x002e620008000800 */
[----:B------:R-:W-:Y:S01]  /*0e30*/  ISETP.NE.OR P3, PT, R0, 0x2, !P3 ;  /* 0x000000020000780c */ /* 0x000fe20005f65670 */
[----:B------:R-:W-:Y:S01]  /*0e40*/  NOP ;  /* 0x0000000000007918 */ /* 0x000fe20000000000 */
[----:B------:R-:W-:Y:S01]  /*0e50*/  LOP3.LUT R0, R76, 0x1f, RZ, 0xc0, !PT ;  /* 0x0000001f4c007812 */ /* 0x000fe200078ec0ff */
[----:B------:R-:W-:Y:S02]  /*0e60*/  UISETP.NE.AND UP4, UPT, UR17, URZ, UPT ;  /* 0x000000ff1100728c */ /* 0x000fe4000bf85270 */
[----:B-1----:R-:W-:-:S09]  /*0e70*/  UISETP.EQ.U32.AND UP5, UPT, UR4, 0x1, UPT ;  /* 0x000000010400788c */ /* 0x002fd2000bfa2070 */
[----:B------:R-:W-:Y:S05]  /*0e80*/  BRA.U !UP5, `(.L_x_16) ;  /* 0x000000010d087547 */ /* 0x000fea000b800000 */
[----:B---34-:R-:W-:Y:S01]  /*0e90*/  UCGABAR_ARV ;  /* 0x00000000000079c7 */ /* 0x018fe20008000000 */
[----:B------:R-:W-:Y:S05]  /*0ea0*/  BRA `(.L_x_17) ;  /* 0x0000000000047947 */ /* 0x000fea0003800000 */
.L_x_16:
[----:B---34-:R-:W-:Y:S01]  /*0eb0*/  NOP ;  /* 0x0000000000007918 */ /* 0x018fe20000000000 */
.L_x_17:
[----:B------:R-:W1:Y:S01]  /*0ec0*/  S2UR UR8, SR_CTAID.X ;  /* 0x00000000000879c3 */ /* 0x000e620000002500 */
[----:B------:R-:W-:-:S05]  /*0ed0*/  CS2R.32 R66, SR_CgaSize ;  /* 0x0000000000427805 */ /* 0x000fca0000008a00 */
[----:B------:R-:W-:-:S05]  /*0ee0*/  IMAD R66, R66, -0xa0, RZ ;  /* 0xffffff6042427824 */ /* 0x000fca00078e02ff */
[----:B------:R-:W-:-:S14]  /*0ef0*/  R2UR UR5, R66 ;  /* 0x00000000420572ca */ /* 0x000fdc00000e0000 */
[----:B------:R-:W2:Y:S01]  /*0f00*/  LDCU UR5, c[0x0][UR5+0x2b0] ;  /* 0x00005600050577ac */ /* 0x000ea20008000800 */
[----:B------:R-:W-:-:S05]  /*0f10*/  CS2R.32 R66, SR_CgaSize ;  /* 0x0000000000427805 */ /* 0x000fca0000008a00 */
[----:B------:R-:W-:-:S05]  /*0f20*/  IMAD R66, R66, -0xa0, RZ ;  /* 0xffffff6042427824 */ /* 0x000fca00078e02ff */
[----:B------:R-:W-:-:S14]  /*0f30*/  R2UR UR4, R66 ;  /* 0x00000000420472ca */ /* 0x000fdc00000e0000 */
[----:B------:R-:W3:Y:S01]  /*0f40*/  LDCU UR4, c[0x0][UR4+0x2b4] ;  /* 0x00005680040477ac */ /* 0x000ee20008000800 */
[----:B------:R-:W4:Y:S01]  /*0f50*/  S2UR UR7, SR_CTAID.Y ;  /* 0x00000000000779c3 */ /* 0x000f220000002600 */
[----:B------:R-:W-:-:S05]  /*0f60*/  CS2R.32 R66, SR_CgaSize ;  /* 0x0000000000427805 */ /* 0x000fca0000008a00 */
[----:B------:R-:W-:-:S05]  /*0f70*/  IMAD R66, R66, -0xa0, RZ ;  /* 0xffffff6042427824 */ /* 0x000fca00078e02ff */
[----:B------:R-:W-:-:S14]  /*0f80*/  R2UR UR9, R66 ;  /* 0x00000000420972ca */ /* 0x000fdc00000e0000 */
[----:B------:R-:W3:Y:S01]  /*0f90*/  LDCU UR9, c[0x0][UR9+0x2a0] ;  /* 0x00005400090977ac */ /* 0x000ee20008000800 */
[----:B------:R-:W-:-:S05]  /*0fa0*/  CS2R.32 R66, SR_CgaSize ;  /* 0x0000000000427805 */ /* 0x000fca0000008a00 */
[----:B------:R-:W-:-:S05]  /*0fb0*/  IMAD R66, R66, -0xa0, RZ ;  /* 0xffffff6042427824 */ /* 0x000fca00078e02ff */
[----:B------:R-:W-:-:S14]  /*0fc0*/  R2UR UR10, R66 ;  /* 0x00000000420a72ca */ /* 0x000fdc00000e0000 */
[----:B------:R-:W3:Y:S01]  /*0fd0*/  LDCU UR10, c[0x0][UR10+0x2a4] ;  /* 0x000054800a0a77ac */ /* 0x000ee20008000800 */
[----:B------:R-:W3:Y:S01]  /*0fe0*/  S2UR UR11, SR_CgaCtaId ;  /* 0x00000000000b79c3 */ /* 0x000ee20000008800 */
[----:B------:R-:W3:Y:S01]  /*0ff0*/  LDCU UR21, c[0x0][0xb24] ;  /* 0x00016480ff1577ac */ /* 0x000ee20008000800 */
[----:B------:R-:W3:Y:S01]  /*1000*/  LDCU UR42, c[0x0][0xb24] ;  /* 0x00016480ff2a77ac */ /* 0x000ee20008000800 */
[----:B-1----:R-:W-:-:S05]  /*1010*/  I2FP.F32.U32 R3, UR8 ;  /* 0x0000000800037c45 */ /* 0x002fca0008201000 */
[----:B------:R-:W1:Y:S01]  /*1020*/  S2UR UR36, SR_CTAID.Z ;  /* 0x00000000002479c3 */ /* 0x000e620000002700 */
[----:B------:R-:W1:Y:S01]  /*1030*/  LDCU UR27, c[0x0][0xb30] ;  /* 0x00016600ff1b77ac */ /* 0x000e620008000800 */
[----:B--2---:R-:W-:Y:S01]  /*1040*/  FMUL R3, R3, UR5 ;  /* 0x0000000503037c20 */ /* 0x004fe20008400000 */
[----:B------:R-:W-:Y:S01]  /*1050*/  UMOV UR16, UR8 ;  /* 0x0000000800107c82 */ /* 0x000fe20008000000 */
[----:B----4-:R-:W-:Y:S01]  /*1060*/  I2FP.F32.U32 R2, UR7 ;  /* 0x0000000700027c45 */ /* 0x010fe20008201000 */
[----:B------:R-:W-:-:S03]  /*1070*/  UMOV UR20, UR7 ;  /* 0x0000000700147c82 */ /* 0x000fc60008000000 */
[----:B------:R-:W2:Y:S01]  /*1080*/  F2I.U32.TRUNC.NTZ R3, R3 ;  /* 0x0000000300037305 */ /* 0x000ea2000020f000 */
[----:B---3--:R-:W-:Y:S01]  /*1090*/  UISETP.GE.AND UP2, UPT, UR21, 0x1, UPT ;  /* 0x000000011500788c */ /* 0x008fe2000bf46270 */
[----:B------:R-:W-:Y:S01]  /*10a0*/  FMUL R2, R2, UR4 ;  /* 0x0000000402027c20 */ /* 0x000fe20008400000 */
[----:B------:R-:W-:-:S05]  /*10b0*/  USHF.L.U32 UR28, UR11, 0x8, URZ ;  /* 0x000000080b1c7899 */ /* 0x000fca00080006ff */
[----:B------:R-:W3:Y:S01]  /*10c0*/  F2I.U32.TRUNC.NTZ R2, R2 ;  /* 0x0000000200027305 */ /* 0x000ee2000020f000 */
[----:B--2---:R-:W-:Y:S02]  /*10d0*/  R2UR UR4, R3 ;  /* 0x00000000030472ca */ /* 0x004fe400000e0000 */
[----:B---3--:R-:W-:Y:S02]  /*10e0*/  R2UR UR6, R2 ;  /* 0x00000000020672ca */ /* 0x008fe400000e0000 */
[----:B------:R-:W-:-:S09]  /*10f0*/  PRMT R2, RZ, 0x7610, R2 ;  /* 0x00007610ff027816 */ /* 0x000fd20000000002 */
[----:B------:R-:W-:-:S04]  /*1100*/  UIADD3 UR5, UPT, UPT, -UR4, URZ, URZ ;  /* 0x000000ff04057290 */ /* 0x000fc8000fffe1ff */
[----:B------:R-:W-:Y:S02]  /*1110*/  UIMAD UR5, UR9, UR5, UR8 ;  /* 0x00000005090572a4 */ /* 0x000fe4000f8e0208 */
[----:B------:R-:W-:-:S04]  /*1120*/  UIADD3 UR4, UPT, UPT, -UR6, URZ, URZ ;  /* 0x000000ff06047290 */ /* 0x000fc8000fffe1ff */
[----:B------:R-:W-:Y:S01]  /*1130*/  IMAD.U32 R66, RZ, RZ, UR5 ;  /* 0x00000005ff427e24 */ /* 0x000fe2000f8e00ff */
[----:B------:R-:W-:-:S06]  /*1140*/  UIMAD UR4, UR10, UR4, UR7 ;  /* 0x000000040a0472a4 */ /* 0x000fcc000f8e0207 */
[----:B------:R-:W-:Y:S01]  /*1150*/  IMAD.U32 R65, RZ, RZ, UR4 ;  /* 0x00000004ff417e24 */ /* 0x000fe2000f8e00ff */
[----:B-1----:R-:W-:Y:S06]  /*1160*/  BRA.U UP4, `(.L_x_18) ;  /* 0x0000000104807547 */ /* 0x002fec000b800000 */
[----:B------:R-:W-:Y:S02]  /*1170*/  R2UR UR9, R65 ;  /* 0x00000000410972ca */ /* 0x000fe400000e0000 */
[----:B------:R-:W-:-:S11]  /*1180*/  R2UR UR8, R66 ;  /* 0x00000000420872ca */ /* 0x000fd600000e0000 */
[----:B------:R-:W-:Y:S02]  /*1190*/  UISETP.NE.AND UP0, UPT, UR9, 0x1, UPT ;  /* 0x000000010900788c */ /* 0x000fe4000bf05270 */
[----:B------:R-:W-:Y:S02]  /*11a0*/  UISETP.NE.AND UP1, UPT, UR9, 0x2, UPT ;  /* 0x000000020900788c */ /* 0x000fe4000bf25270 */
[----:B------:R-:W-:Y:S02]  /*11b0*/  USEL UR5, URZ, 0x2, UP0 ;  /* 0x00000002ff057887 */ /* 0x000fe40008000000 */
[----:B------:R-:W-:Y:S02]  /*11c0*/  UISETP.NE.AND UP0, UPT, UR9, 0x3, UPT ;  /* 0x000000030900788c */ /* 0x000fe4000bf05270 */
[----:B------:R-:W-:Y:S02]  /*11d0*/  USEL UR4, URZ, 0x4, UP1 ;  /* 0x00000004ff047887 */ /* 0x000fe40008800000 */
[----:B------:R-:W-:-:S02]  /*11e0*/  UISETP.NE.AND UP1, UPT, UR9, 0x4, UPT ;  /* 0x000000040900788c */ /* 0x000fc4000bf25270 */
[----:B------:R-:W-:Y:S02]  /*11f0*/  USEL UR7, URZ, 0x8, UP0 ;  /* 0x00000008ff077887 */ /* 0x000fe40008000000 */
[----:B------:R-:W-:Y:S02]  /*1200*/  UISETP.NE.AND UP0, UPT, UR9, 0x5, UPT ;  /* 0x000000050900788c */ /* 0x000fe4000bf05270 */
[----:B------:R-:W-:Y:S02]  /*1210*/  USEL UR6, URZ, 0x10, UP1 ;  /* 0x00000010ff067887 */ /* 0x000fe40008800000 */
[----:B------:R-:W-:Y:S02]  /*1220*/  UISETP.NE.AND UP1, UPT, UR9, 0x6, UPT ;  /* 0x000000060900788c */ /* 0x000fe4000bf25270 */
[----:B------:R-:W-:Y:S02]  /*1230*/  USEL UR11, URZ, 0x20, UP0 ;  /* 0x00000020ff0b7887 */ /* 0x000fe40008000000 */
[----:B------:R-:W-:-:S02]  /*1240*/  UISETP.NE.AND UP0, UPT, UR9, 0x7, UPT ;  /* 0x000000070900788c */ /* 0x000fc4000bf05270 */
[----:B------:R-:W-:Y:S02]  /*1250*/  USEL UR12, URZ, 0x40, UP1 ;  /* 0x00000040ff0c7887 */ /* 0x000fe40008800000 */
[----:B------:R-:W-:Y:S02]  /*1260*/  UISETP.NE.AND UP1, UPT, UR9, URZ, UPT ;  /* 0x000000ff0900728c */ /* 0x000fe4000bf25270 */
[----:B------:R-:W-:Y:S02]  /*1270*/  USEL UR13, URZ, 0x80, UP0 ;  /* 0x00000080ff0d7887 */ /* 0x000fe40008000000 */
[----:B------:R-:W-:Y:S02]  /*1280*/  UISETP.NE.AND UP0, UPT, UR8, URZ, UPT ;  /* 0x000000ff0800728c */ /* 0x000fe4000bf05270 */
[----:B------:R-:W-:Y:S02]  /*1290*/  UISETP.EQ.OR UP1, UPT, UR8, URZ, !UP1 ;  /* 0x000000ff0800728c */ /* 0x000fe4000cf22670 */
[----:B------:R-:W-:-:S02]  /*12a0*/  USEL UR9, UR5, 0x2, UP0 ;  /* 0x0000000205097887 */ /* 0x000fc40008000000 */
[----:B------:R-:W-:Y:S02]  /*12b0*/  USEL UR4, UR4, 0x4, UP0 ;  /* 0x0000000404047887 */ /* 0x000fe40008000000 */
[----:B------:R-:W-:Y:S02]  /*12c0*/  USEL UR5, URZ, 0x1, !UP1 ;  /* 0x00000001ff057887 */ /* 0x000fe4000c800000 */
[----:B------:R-:W-:Y:S02]  /*12d0*/  USEL UR10, UR7, 0x8, UP0 ;  /* 0x00000008070a7887 */ /* 0x000fe40008000000 */
[----:B------:R-:W-:Y:S02]  /*12e0*/  USEL UR8, UR6, 0x10, UP0 ;  /* 0x0000001006087887 */ /* 0x000fe40008000000 */
[----:B------:R-:W-:Y:S02]  /*12f0*/  UIADD3 UR4, UPT, UPT, UR4, UR9, UR5 ;  /* 0x0000000904047290 */ /* 0x000fe4000fffe005 */
[----:B------:R-:W-:-:S02]  /*1300*/  USEL UR7, UR11, 0x20, UP0 ;  /* 0x000000200b077887 */ /* 0x000fc40008000000 */
[----:B------:R-:W-:Y:S02]  /*1310*/  USEL UR6, UR12, 0x40, UP0 ;  /* 0x000000400c067887 */ /* 0x000fe40008000000 */
[----:B------:R-:W-:Y:S02]  /*1320*/  UIADD3 UR4, UPT, UPT, UR8, UR10, UR4 ;  /* 0x0000000a08047290 */ /* 0x000fe4000fffe004 */
[----:B------:R-:W-:Y:S02]  /*1330*/  USEL UR5, UR13, 0x80, UP0 ;  /* 0x000000800d057887 */ /* 0x000fe40008000000 */
[----:B------:R-:W-:-:S04]  /*1340*/  UIADD3 UR4, UPT, UPT, UR6, UR7, UR4 ;  /* 0x0000000706047290 */ /* 0x000fc8000fffe004 */
[----:B------:R-:W-:-:S06]  /*1350*/  UIADD3 UR4, UPT, UPT, UR4, UR5, URZ ;  /* 0x0000000504047290 */ /* 0x000fcc000fffe0ff */
[----:B------:R-:W-:Y:S02]  /*1360*/  IMAD.U32 R2, RZ, RZ, UR4 ;  /* 0x00000004ff027e24 */ /* 0x000fe4000f8e00ff */
.L_x_18:
[----:B------:R-:W-:Y:S05]  /*1370*/  BRA.U !UP2, `(.L_x_19) ;  /* 0x000000010ad47547 */ /* 0x000fea000b800000 */
[----:B------:R-:W1:Y:S01]  /*1380*/  LDCU.128 UR12, c[0x0][0xb10] ;  /* 0x00016200ff0c77ac */ /* 0x000e620008000c00 */
[----:B------:R-:W2:Y:S01]  /*1390*/  LDCU UR6, c[0x0][0x370] ;  /* 0x00006e00ff0677ac */ /* 0x000ea20008000800 */
[----:B------:R-:W3:Y:S01]  /*13a0*/  LDCU UR5, c[0x0][0x374] ;  /* 0x00006e80ff0577ac */ /* 0x000ee20008000800 */
[----:B------:R-:W4:Y:S01]  /*13b0*/  LDCU UR26, c[0x0][0xb0c] ;  /* 0x00016180ff1a77ac */ /* 0x000f220008000800 */
[----:B------:R-:W4:Y:S01]  /*13c0*/  LDCU UR4, c[0x0][0xb20] ;  /* 0x00016400ff0477ac */ /* 0x000f220008000800 */
[----:B------:R-:W4:Y:S01]  /*13d0*/  LDCU.64 UR8, c[0x0][0xb28] ;  /* 0x00016500ff0877ac */ /* 0x000f220008000a00 */
[----:B-1----:R-:W-:Y:S02]  /*13e0*/  UISETP.NE.AND UP0, UPT, UR14, 0x1, UPT ;  /* 0x000000010e00788c */ /* 0x002fe4000bf05270 */
[----:B---3--:R-:W-:Y:S02]  /*13f0*/  UIMAD.WIDE.U32 UR10, UR5, UR15, URZ ;  /* 0x0000000f050a72a5 */ /* 0x008fe4000f8e00ff */
[----:B--2---:R-:W-:-:S02]  /*1400*/  UIMAD.WIDE.U32 UR22, UR6, UR12, URZ ;  /* 0x0000000c061672a5 */ /* 0x004fc4000f8e00ff */
[----:B----4-:R-:W-:Y:S02]  /*1410*/  UISETP.NE.AND UP1, UPT, UR26, 0x1, UPT ;  /* 0x000000011a00788c */ /* 0x010fe4000bf25270 */
[----:B------:R-:W-:Y:S01]  /*1420*/  UISETP.NE.AND UP2, UPT, UR21, 0x1, UPT ;  /* 0x000000011500788c */ /* 0x000fe2000bf45270 */
[----:B------:R-:W-:Y:S02]  /*1430*/  UMOV UR10, UR11 ;  /* 0x0000000b000a7c82 */ /* 0x000fe40008000000 */
[----:B------:R-:W-:Y:S01]  /*1440*/  UMOV UR22, UR23 ;  /* 0x0000001700167c82 */ /* 0x000fe20008000000 */
[----:B------:R-:W-:Y:S02]  /*1450*/  @UP0 USHF.R.U32.HI UR5, URZ, UR4, UR10 ;  /* 0x00000004ff050299 */ /* 0x000fe4000801160a */
[----:B------:R-:W-:Y:S02]  /*1460*/  UIMAD.WIDE.U32 UR24, UR20, UR15, URZ ;  /* 0x0000000f141872a5 */ /* 0x000fe4000f8e00ff */
[----:B------:R-:W-:-:S02]  /*1470*/  UIMAD.WIDE.U32 UR10, UR5, UR8, URZ ;  /* 0x00000008050a72a5 */ /* 0x000fc4000f8e00ff */
[----:B------:R-:W-:Y:S02]  /*1480*/  @UP1 USHF.R.U32.HI UR6, URZ, UR13, UR22 ;  /* 0x0000000dff061299 */ /* 0x000fe40008011616 */
[----:B------:R-:W-:Y:S02]  /*1490*/  UIMAD.WIDE.U32 UR18, UR16, UR12, URZ ;  /* 0x0000000c101272a5 */ /* 0x000fe4000f8e00ff */
[----:B------:R-:W-:Y:S01]  /*14a0*/  UIMAD.WIDE.U32 UR22, UR6, UR8, URZ ;  /* 0x00000008061672a5 */ /* 0x000fe2000f8e00ff */
[----:B------:R-:W-:Y:S01]  /*14b0*/  UMOV UR24, UR25 ;  /* 0x0000001900187c82 */ /* 0x000fe20008000000 */
[----:B------:R-:W-:Y:S01]  /*14c0*/  UMOV UR10, UR11 ;  /* 0x0000000b000a7c82 */ /* 0x000fe20008000000 */
[----:B------:R-:W-:Y:S02]  /*14d0*/  USHF.R.U32.HI UR24, URZ, UR4, UR24 ;  /* 0x00000004ff187299 */ /* 0x000fe40008011618 */
[----:B------:R-:W-:Y:S02]  /*14e0*/  @UP2 USHF.R.U32.HI UR5, URZ, UR9, UR10 ;  /* 0x00000009ff052299 */ /* 0x000fe4000801160a */
[----:B------:R-:W-:Y:S01]  /*14f0*/  UMOV UR7, UR23 ;  /* 0x0000001700077c82 */ /* 0x000fe20008000000 */
[----:B------:R-:W-:Y:S01]  /*1500*/  UMOV UR18, UR19 ;  /* 0x0000001300127c82 */ /* 0x000fe20008000000 */
[----:B------:R-:W-:-:S02]  /*1510*/  @UP2 USHF.R.U32.HI UR6, URZ, UR9, UR7 ;  /* 0x00000009ff062299 */ /* 0x000fc40008011607 */
[----:B------:R-:W-:Y:S02]  /*1520*/  USHF.R.U32.HI UR18, URZ, UR13, UR18 ;  /* 0x0000000dff127299 */ /* 0x000fe40008011612 */
[----:B------:R-:W-:Y:S02]  /*1530*/  USEL UR4, UR20, UR24, !UP0 ;  /* 0x0000001814047287 */ /* 0x000fe4000c000000 */
[----:B------:R-:W-:Y:S02]  /*1540*/  UIMAD UR7, UR5, UR21, URZ ;  /* 0x00000015050772a4 */ /* 0x000fe4000f8e02ff */
[----:B------:R-:W-:Y:S02]  /*1550*/  USEL UR5, UR16, UR18, !UP1 ;  /* 0x0000001210057287 */ /* 0x000fe4000c800000 */
[----:B------:R-:W-:Y:S02]  /*1560*/  UIMAD UR12, UR6, UR21, URZ ;  /* 0x00000015060c72a4 */ /* 0x000fe4000f8e02ff */
[----:B------:R-:W-:-:S02]  /*1570*/  UISETP.GE.AND UP0, UPT, UR4, UR7, UPT ;  /* 0x000000070400728c */ /* 0x000fc4000bf06270 */
[----:B------:R-:W-:Y:S02]  /*1580*/  UIMAD.WIDE.U32 UR10, UR4, UR8, URZ ;  /* 0x00000008040a72a5 */ /* 0x000fe4000f8e00ff */
[----:B------:R-:W-:Y:S02]  /*1590*/  UISETP.GE.OR UP0, UPT, UR5, UR12, UP0 ;  /* 0x0000000c0500728c */ /* 0x000fe40008706670 */
[----:B------:R-:W-:Y:S02]  /*15a0*/  UIMAD.WIDE.U32 UR12, UR5, UR8, URZ ;  /* 0x00000008050c72a5 */ /* 0x000fe4000f8e00ff */
[----:B------:R-:W-:Y:S01]  /*15b0*/  UIADD3 UR10, UPT, UPT, -UR4, URZ, URZ ;  /* 0x000000ff040a7290 */ /* 0x000fe2000fffe1ff */
[----:B------:R-:W-:Y:S01]  /*15c0*/  UMOV UR8, UR11 ;  /* 0x0000000b00087c82 */ /* 0x000fe20008000000 */
[----:B------:R-:W-:Y:S02]  /*15d0*/  UIADD3 UR11, UPT, UPT, -UR5, URZ, URZ ;  /* 0x000000ff050b7290 */ /* 0x000fe4000fffe1ff */
[----:B------:R-:W-:-:S03]  /*15e0*/  USHF.R.U32.HI UR8, URZ, UR9, UR8 ;  /* 0x00000009ff087299 */ /* 0x000fc60008011608 */
[----:B------:R-:W-:Y:S01]  /*15f0*/  @!UP0 UMOV UR7, UR13 ;  /* 0x0000000d00078c82 */ /* 0x000fe20008000000 */
[----:B------:R-:W-:Y:S02]  /*1600*/  UIMAD UR20, UR14, UR10, UR20 ;  /* 0x0000000a0e1472a4 */ /* 0x000fe4000f8e0214 */
[----:B------:R-:W-:Y:S02]  /*1610*/  USEL UR8, UR4, UR8, !UP2 ;  /* 0x0000000804087287 */ /* 0x000fe4000d000000 */
[----:B------:R-:W-:Y:S02]  /*1620*/  @!UP0 USHF.R.U32.HI UR7, URZ, UR9, UR7 ;  /* 0x00000009ff078299 */ /* 0x000fe40008011607 */
[----:B------:R-:W-:Y:S02]  /*1630*/  UIADD3 UR9, UPT, UPT, -UR8, URZ, URZ ;  /* 0x000000ff08097290 */ /* 0x000fe4000fffe1ff */
[----:B------:R-:W-:Y:S02]  /*1640*/  @!UP0 USEL UR7, UR5, UR7, !UP2 ;  /* 0x0000000705078287 */ /* 0x000fe4000d000000 */
[----:B------:R-:W-:-:S02]  /*1650*/  UIMAD UR9, UR21, UR9, UR4 ;  /* 0x00000009150972a4 */ /* 0x000fc4000f8e0204 */
[----:B------:R-:W-:Y:S02]  /*1660*/  @!UP0 UIADD3 UR8, UPT, UPT, UR8, -UR7, URZ ;  /* 0x8000000708088290 */ /* 0x000fe4000fffe0ff */
[----:B------:R-:W-:Y:S02]  /*1670*/  @!UP0 UIMAD UR6, UR9, UR6, UR7 ;  /* 0x00000006090682a4 */ /* 0x000fe4000f8e0207 */
[----:B------:R-:W-:Y:S02]  /*1680*/  @!UP0 UIMAD UR4, UR8, UR21, UR5 ;  /* 0x00000015080482a4 */ /* 0x000fe4000f8e0205 */
[----:B------:R-:W-:Y:S02]  /*1690*/  UIMAD UR16, UR26, UR11, UR16 ;  /* 0x0000000b1a1072a4 */ /* 0x000fe4000f8e0210 */
[----:B------:R-:W-:Y:S01]  /*16a0*/  UIMAD UR20, UR4, UR14, UR20 ;  /* 0x0000000e041472a4 */ /* 0x000fe2000f8e0214 */
[----:B------:R-:W-:Y:S02]  /*16b0*/  @!UP0 UMOV UR5, UR6 ;  /* 0x0000000600058c82 */ /* 0x000fe40008000000 */
[----:B------:R-:W-:-:S12]  /*16c0*/  UIMAD UR16, UR5, UR26, UR16 ;  /* 0x0000001a051072a4 */ /* 0x000fd8000f8e0210 */
.L_x_19:
[----:B------:R-:W-:Y:S02]  /*16d0*/  UISETP.NE.AND UP1, UPT, UR27, 0x1, UPT ;  /* 0x000000011b00788c */ /* 0x000fe4000bf25270 */
[----:B------:R-:W-:Y:S02]  /*16e0*/  UISETP.NE.AND UP0, UPT, UR17, 0x2, UPT ;  /* 0x000000021100788c */ /* 0x000fe4000bf05270 */
[----:B------:R-:W-:-:S05]  /*16f0*/  ULOP3.LUT UR28, UR28, 0x700, URZ, 0xc0, !UPT ;  /* 0x000007001c1c7892 */ /* 0x000fca000f8ec0ff */
[----:B------:R-:W-:Y:S07]  /*1700*/  BRA.U UP1, `(.L_x_20) ;  /* 0x0000000101447547 */ /* 0x000fee000b800000 */
[----:B------:R-:W1:Y:S01]  /*1710*/  LDCU.128 UR8, c[0x0][0xb10] ;  /* 0x00016200ff0877ac */ /* 0x000e620008000c00 */
[----:B------:R-:W2:Y:S01]  /*1720*/  LDCU UR12, c[0x0][0xb0c] ;  /* 0x00016180ff0c77ac */ /* 0x000ea20008000800 */
[----:B------:R-:W3:Y:S01]  /*1730*/  LDCU UR13, c[0x0][0xb20] ;  /* 0x00016400ff0d77ac */ /* 0x000ee20008000800 */
[----:B-1----:R-:W-:Y:S02]  /*1740*/  UIMAD.WIDE.U32 UR6, UR16, UR8, URZ ;  /* 0x00000008100672a5 */ /* 0x002fe4000f8e00ff */
[----:B------:R-:W-:Y:S02]  /*1750*/  UIMAD.WIDE.U32 UR4, UR20, UR11, URZ ;  /* 0x0000000b140472a5 */ /* 0x000fe4000f8e00ff */
[----:B--2---:R-:W-:Y:S02]  /*1760*/  UISETP.NE.AND UP2, UPT, UR12, 0x1, UPT ;  /* 0x000000010c00788c */ /* 0x004fe4000bf45270 */
[----:B------:R-:W-:Y:S01]  /*1770*/  UISETP.NE.AND UP1, UPT, UR10, 0x1, UPT ;  /* 0x000000010a00788c */ /* 0x000fe2000bf25270 */
[----:B------:R-:W-:-:S02]  /*1780*/  UMOV UR6, UR7 ;  /* 0x0000000700067c82 */ /* 0x000fc40008000000 */
[----:B------:R-:W-:Y:S01]  /*1790*/  UMOV UR4, UR5 ;  /* 0x0000000500047c82 */ /* 0x000fe20008000000 */
[----:B------:R-:W-:Y:S02]  /*17a0*/  USHF.R.U32.HI UR6, URZ, UR9, UR6 ;  /* 0x00000009ff067299 */ /* 0x000fe40008011606 */
[----:B---3--:R-:W-:Y:S02]  /*17b0*/  USHF.R.U32.HI UR4, URZ, UR13, UR4 ;  /* 0x0000000dff047299 */ /* 0x008fe40008011604 */
[----:B------:R-:W-:Y:S02]  /*17c0*/  USEL UR5, UR16, UR6, !UP2 ;  /* 0x0000000610057287 */ /* 0x000fe4000d000000 */
[----:B------:R-:W-:-:S04]  /*17d0*/  USEL UR4, UR20, UR4, !UP1 ;  /* 0x0000000414047287 */ /* 0x000fc8000c800000 */
[----:B------:R-:W-:Y:S02]  /*17e0*/  UIADD3 UR6, UPT, UPT, UR5, -UR4, URZ ;  /* 0x8000000405067290 */ /* 0x000fe4000fffe0ff */
[----:B------:R-:W-:Y:S02]  /*17f0*/  UIADD3 UR4, UPT, UPT, -UR5, UR4, URZ ;  /* 0x0000000405047290 */ /* 0x000fe4000fffe1ff */
[----:B------:R-:W-:Y:S02]  /*1800*/  UIMAD UR20, UR6, UR10, UR20 ;  /* 0x0000000a061472a4 */ /* 0x000fe4000f8e0214 */
[----:B------:R-:W-:-:S12]  /*1810*/  UIMAD UR16, UR4, UR12, UR16 ;  /* 0x0000000c041072a4 */ /* 0x000fd8000f8e0210 */
.L_x_20:
[----:B------:R-:W-:Y:S05]  /*1820*/  BRA.U !UP5, `(.L_x_21) ;  /* 0x000000010d0c7547 */ /* 0x000fea000b800000 */
[----:B------:R-:W-:Y:S01]  /*1830*/  UCGABAR_WAIT ;  /* 0x0000000000007dc7 */ /* 0x000fe20008000000 */
[----:B------:R-:W-:Y:S01]  /*1840*/  CCTL.IVALL ;  /* 0x00000000ff00798f */ /* 0x000fe20002000000 */
[----:B------:R-:W-:Y:S05]  /*1850*/  BRA `(.L_x_22) ;  /* 0x0000000000047947 */ /* 0x000fea0003800000 */
.L_x_21:
[----:B------:R-:W-:Y:S06]  /*1860*/  BAR.SYNC.DEFER_BLOCKING 0x0 ;  /* 0x0000000000007b1d */ /* 0x000fec0000010000 */
.L_x_22:
[----:B------:R-:W-:Y:S05]  /*1870*/  BRA.U UP0, `(.L_x_23) ;  /* 0x0000001500547547 */ /* 0x000fea000b800000 */
[----:B------:R-:W1:Y:S01]  /*1880*/  LDCU UR6, c[0x0][0x38c] ;  /* 0x00007180ff0677ac */ /* 0x000e620008000800 */
[----:B------:R-:W2:Y:S01]  /*1890*/  S2UR UR8, SR_CgaCtaId ;  /* 0x00000000000879c3 */ /* 0x000ea20000008800 */
[----:B------:R-:W-:Y:S01]  /*18a0*/  PLOP3.LUT P1, PT, PT, PT, UP3, 0x80, 0x8 ;  /* 0x000000000008781c */ /* 0x000fe20003f2f038 */
[----:B------:R-:W-:Y:S01]  /*18b0*/  IMAD.MOV.U32 R12, RZ, RZ, 0x1 ;  /* 0x00000001ff0c7424 */ /* 0x000fe200078e00ff */
[----:B------:R-:W-:Y:S01]  /*18c0*/  UMOV UR7, 0x400 ;  /* 0x0000040000077882 */ /* 0x000fe20000000000 */
[----:B------:R-:W-:Y:S01]  /*18d0*/  UISETP.NE.AND UP1, UPT, UR17, URZ, UPT ;  /* 0x000000ff1100728c */ /* 0x000fe2000bf25270 */
[----:B------:R-:W-:Y:S02]  /*18e0*/  ISETP.EQ.OR P2, PT, R0, RZ, P3 ;  /* 0x000000ff0000720c */ /* 0x000fe40001f42670 */
[----:B------:R-:W-:Y:S02]  /*18f0*/  CS2R R10, SRZ ;  /* 0x00000000000a7805 */ /* 0x000fe4000001ff00 */
[----:B------:R-:W-:Y:S01]  /*1900*/  PLOP3.LUT P1, PT, P1, PT, PT, 0x8, 0x80 ;  /* 0x000000000080781c */ /* 0x000fe20000f2e170 */
[----:B------:R-:W-:Y:S01]  /*1910*/  IMAD.MOV.U32 R9, RZ, RZ, RZ ;  /* 0x000000ffff097224 */ /* 0x000fe200078e00ff */
[----:B------:R-:W3:Y:S01]  /*1920*/  LDCU UR40, c[0x0][0x370] ;  /* 0x00006e00ff2877ac */ /* 0x000ee20008000800 */
[----:B------:R-:W-:Y:S01]  /*1930*/  IMAD.MOV.U32 R8, RZ, RZ, 0x1 ;  /* 0x00000001ff087424 */ /* 0x000fe200078e00ff */
[----:B------:R-:W4:Y:S01]  /*1940*/  LDCU.64 UR26, c[0x0][0x348] ;  /* 0x00006900ff1a77ac */ /* 0x000f220008000a00 */
[----:B-1----:R-:W-:-:S02]  /*1950*/  UIADD3 UR5, UPT, UPT, UR6, 0x1f, URZ ;  /* 0x0000001f06057890 */ /* 0x002fc4000fffe0ff */
[----:B------:R-:W-:Y:S02]  /*1960*/  USHF.R.U32.HI UR45, URZ, 0x5, UR28 ;  /* 0x00000005ff2d7899 */ /* 0x000fe4000801161c */
[----:B------:R-:W-:Y:S02]  /*1970*/  USHF.R.S32.HI UR4, URZ, 0x1f, UR5 ;  /* 0x0000001fff047899 */ /* 0x000fe40008011405 */
[----:B------:R-:W-:Y:S02]  /*1980*/  UIADD3 UR46, UPT, UPT, UR6, 0x3e, URZ ;  /* 0x0000003e062e7890 */ /* 0x000fe4000fffe0ff */
[----:B------:R-:W-:Y:S02]  /*1990*/  ULEA.HI UR4, UR4, UR5, URZ, 0x5 ;  /* 0x0000000504047291 */ /* 0x000fe4000f8f28ff */
[----:B------:R-:W-:Y:S02]  /*19a0*/  UIADD3 UR5, UPT, UPT, UR6, -0x1, URZ ;  /* 0xffffffff06057890 */ /* 0x000fe4000fffe0ff */
[----:B------:R-:W-:-:S02]  /*19b0*/  USHF.R.S32.HI UR43, URZ, 0x5, UR4 ;  /* 0x00000005ff2b7899 */ /* 0x000fc40008011404 */
[----:B------:R-:W-:Y:S02]  /*19c0*/  UISETP.GE.U32.AND UP2, UPT, UR5, -0x3f, UPT ;  /* 0xffffffc10500788c */ /* 0x000fe4000bf46070 */
[----:B------:R-:W-:Y:S02]  /*19d0*/  UISETP.LT.U32.AND UP0, UPT, UR43, 0x8, UPT ;  /* 0x000000082b00788c */ /* 0x000fe4000bf01070 */
[----:B--2---:R-:W-:Y:S02]  /*19e0*/  ULEA UR7, UR8, UR7, 0x18 ;  /* 0x0000000708077291 */ /* 0x004fe4000f8ec0ff */
[----:B------:R-:W-:Y:S02]  /*19f0*/  USEL UR41, UR43, 0x8, UP0 ;  /* 0x000000082b297887 */ /* 0x000fe40008000000 */
[----:B------:R-:W-:Y:S02]  /*1a00*/  ULEA UR29, UR28, UR7, 0x2 ;  /* 0x000000071c1d7291 */ /* 0x000fe4000f8e10ff */
[----:B------:R-:W-:-:S02]  /*1a10*/  UIADD3 UR21, UPT, UPT, UR41, -0x1, URZ ;  /* 0xffffffff29157890 */ /* 0x000fc4000fffe0ff */
[----:B------:R-:W-:Y:S01]  /*1a20*/  @UP2 UIADD3 UR21, UPT, UPT, UR41, URZ, URZ ;  /* 0x000000ff29152290 */ /* 0x000fe2000fffe0ff */
[----:B------:R-:W1:Y:S01]  /*1a30*/  LDCU UR39, c[0x0][0x374] ;  /* 0x00006e80ff2777ac */ /* 0x000e620008000800 */
[----:B------:R-:W-:Y:S02]  /*1a40*/  USEL UR24, UR48, 0x2, UP1 ;  /* 0x0000000230187887 */ /* 0x000fe40008800000 */
[----:B------:R-:W-:Y:S02]  /*1a50*/  UIADD3 UR29, UPT, UPT, UR29, 0x8800, URZ ;  /* 0x000088001d1d7890 */ /* 0x000fe4000fffe0ff */
[----:B------:R-:W-:Y:S02]  /*1a60*/  UIADD3 UR44, UPT, UPT, UR43, -UR41, URZ ;  /* 0x800000292b2c7290 */ /* 0x000fe4000fffe0ff */
[----:B------:R-:W-:Y:S01]  /*1a70*/  UIADD3 UR21, UPT, UPT, UR21, 0x1, URZ ;  /* 0x0000000115157890 */ /* 0x000fe2000fffe0ff */
[----:B---34-:R-:W-:-:S11]  /*1a80*/  UMOV UR5, URZ ;  /* 0x000000ff00057c82 */ /* 0x018fd60008000000 */
.L_x_43:
[----:B------:R-:W2:Y:S02]  /*1a90*/  S2UR UR4, SR_CgaCtaId ;  /* 0x00000000000479c3 */ /* 0x000ea40000008800 */
[----:B--2---:R-:W-:-:S09]  /*1aa0*/  UISETP.NE.AND UP0, UPT, UR4, URZ, UPT ;  /* 0x000000ff0400728c */ /* 0x004fd2000bf05270 */
[----:B-1----:R-:W-:Y:S05]  /*1ab0*/  BRA.U UP0, `(.L_x_24) ;  /* 0x0000000100287547 */ /* 0x002fea000b800000 */
[----:B------:R-:W-:Y:S02]  /*1ac0*/  LEA R0, R9, UR7, 0x3 ;  /* 0x0000000709007c11 */ /* 0x000fe4000f8e18ff */
[----:B------:R-:W-:-:S04]  /*1ad0*/  SHF.L.U32 R3, R8, 0x1f, RZ ;  /* 0x0000001f08037819 */ /* 0x000fc800000006ff */
[----:B------:R-:W2:Y:S02]  /*1ae0*/  SYNCS.PHASECHK.TRANS64.TRYWAIT P0, [R0+URZ+0x140], R3 ;  /* 0x00014003000075a7 */ /* 0x000ea400080011ff */
[----:B--2---:R-:W-:Y:S05]  /*1af0*/  @!P0 BRA `(.L_x_25) ;  /* 0x0000007000d88947 */ /* 0x004fea0003800000 */
.L_x_143:
[----:B------:R3:W-:Y:S01]  /*1b00*/  SYNCS.ARRIVE.TRANS64.A1T0 RZ, [R0+URZ+0x130], RZ ;  /* 0x000130ff00ff79a7 */ /* 0x0007e200081000ff */
[----:B------:R-:W-:-:S05]  /*1b10*/  VIADD R9, R9, 0x1 ;  /* 0x0000000109097836 */ /* 0x000fca0000000000 */
[----:B------:R-:W-:-:S04]  /*1b20*/  ISETP.NE.AND P0, PT, R9, 0x2, PT ;  /* 0x000000020900780c */ /* 0x000fc80003f05270 */
[----:B--2---:R-:W-:Y:S02]  /*1b30*/  SEL R3, RZ, 0x1, P0 ;  /* 0x00000001ff037807 */ /* 0x004fe40000000000 */
[----:B------:R-:W-:Y:S02]  /*1b40*/  SEL R9, R9, RZ, P0 ;  /* 0x000000ff09097207 */ /* 0x000fe40000000000 */
[----:B------:R-:W-:-:S07]  /*1b50*/  LOP3.LUT R8, R8, R3, RZ, 0x3c, !PT ;  /* 0x0000000308087212 */ /* 0x000fce00078e3cff */
.L_x_24:
[----:B------:R-:W-:Y:S01]  /*1b60*/  ULEA UR4, UR5, UR7, 0x3 ;  /* 0x0000000705047291 */ /* 0x000fe2000f8e18ff */
[----:B---3--:R-:W-:Y:S01]  /*1b70*/  SHF.L.U32 R0, R12, 0x1f, RZ ;  /* 0x0000001f0c007819 */ /* 0x008fe200000006ff */
[----:B------:R-:W-:Y:S02]  /*1b80*/  UISETP.GE.U32.AND UP0, UPT, UR46, 0x3f, UPT ;  /* 0x0000003f2e00788c */ /* 0x000fe4000bf06070 */
[----:B------:R-:W-:Y:S02]  /*1b90*/  USHF.L.U32 UR11, UR20, 0x7, URZ ;  /* 0x00000007140b7899 */ /* 0x000fe400080006ff */
[----:B------:R-:W-:Y:S01]  /*1ba0*/  ULEA UR35, UR16, UR45, 0x6 ;  /* 0x0000002d10237291 */ /* 0x000fe2000f8e30ff */
[----:B------:R-:W-:Y:S02]  /*1bb0*/  UMOV UR13, URZ ;  /* 0x000000ff000d7c82 */ /* 0x000fe40008000000 */
[----:B------:R2:W3:Y:S02]  /*1bc0*/  SYNCS.PHASECHK.TRANS64.TRYWAIT P0, [UR4+0x40], R0 ;  /* 0x00004000ff0075a7 */ /* 0x0004e40008001104 */
[----:B------:R-:W-:Y:S07]  /*1bd0*/  BRA.U !UP0, `(.L_x_26) ;  /* 0x0000000108c07547 */ /* 0x000fee000b800000 */
[----:B------:R-:W-:Y:S01]  /*1be0*/  UMOV UR6, URZ ;  /* 0x000000ff00067c82 */ /* 0x000fe20008000000 */
[----:B------:R-:W-:-:S05]  /*1bf0*/  UMOV UR4, UR5 ;  /* 0x0000000500047c82 */ /* 0x000fca0008000000 */
.L_x_32:
[----:B------:R-:W-:Y:S01]  /*1c00*/  ULEA UR33, UR4, UR7, 0x3 ;  /* 0x0000000704217291 */ /* 0x000fe2000f8e18ff */
[----:B---3--:R-:W-:Y:S01]  /*1c10*/  @!P3 MOV R2, 0x6000 ;  /* 0x000060000002b802 */ /* 0x008fe20000000f00 */
[----:B-1-3--:R-:W-:Y:S10]  /*1c20*/  @P0 BRA `(.L_x_27) ;  /* 0x00000000000c0947 */ /* 0x00aff40003800000 */
[----:B------:R-:W-:-:S04]  /*1c30*/  SHF.L.U32 R3, R12, 0x1f, RZ ;  /* 0x0000001f0c037819 */ /* 0x000fc800000006ff */
[----:B------:R-:W3:Y:S02]  /*1c40*/  SYNCS.PHASECHK.TRANS64.TRYWAIT P0, [UR33+0x40], R3 ;  /* 0x00004003ff0075a7 */ /* 0x000ee40008001121 */
[----:B---3--:R-:W-:Y:S05]  /*1c50*/  @!P0 BRA `(.L_x_28) ;  /* 0x0000007000948947 */ /* 0x008fea0003800000 */
.L_x_27:
[----:B------:R3:W-:Y:S01]  /*1c60*/  @!P3 SYNCS.ARRIVE.TRANS64 RZ, [UR33], R2 ;  /* 0x00000002ffffb9a7 */ /* 0x0007e20008000021 */
[----:B------:R-:W-:-:S04]  /*1c70*/  ULOP3.LUT UR5, UR24, 0x2, URZ, 0xfc, !UPT ;  /* 0x0000000218057892 */ /* 0x000fc8000f8efcff */
[----:B------:R-:W-:-:S09]  /*1c80*/  UISETP.NE.AND UP0, UPT, UR5, 0x2, UPT ;  /* 0x000000020500788c */ /* 0x000fd2000bf05270 */
[----:B------:R-:W-:Y:S05]  /*1c90*/  BRA.U UP0, `(.L_x_29) ;  /* 0x0000000100047547 */ /* 0x000fea000b800000 */
[----:B-1----:R-:W-:Y:S05]  /*1ca0*/  BPT.TRAP 0x1 ;  /* 0x000000040000795c */ /* 0x002fea0000300000 */
.L_x_29:
[----:B------:R-:W-:Y:S04]  /*1cb0*/  BSSY.RECONVERGENT B0, `(.L_x_30) ;  /* 0x0000003000007945 */ /* 0x000fe80003800200 */
[----:B------:R-:W-:Y:S05]  /*1cc0*/  @P2 BRA `(.L_x_31) ;  /* 0x0000000000042947 */ /* 0x000fea0003800000 */
[----:B-1----:R-:W-:Y:S05]  /*1cd0*/  BPT.TRAP 0x1 ;  /* 0x000000040000795c */ /* 0x002fea0000300000 */
.L_x_31:
[----:B-1----:R-:W-:Y:S05]  /*1ce0*/  BSYNC.RECONVERGENT B0 ;  /* 0x0000000000007941 */ /* 0x002fea0003800200 */
.L_x_30:
[----:B------:R-:W-:Y:S02]  /*1cf0*/  UIADD3 UR5, UPT, UPT, UR4, 0x1, URZ ;  /* 0x0000000104057890 */ /* 0x000fe4000fffe0ff */
[----:B------:R-:W-:Y:S02]  /*1d00*/  UIADD3 UR16, UP1, UPT, UR26, 0x80, URZ ;  /* 0x000000801a107890 */ /* 0x000fe4000ff3e0ff */
[----:B------:R-:W-:Y:S02]  /*1d10*/  UISETP.NE.AND UP0, UPT, UR5, 0x8, UPT ;  /* 0x000000080500788c */ /* 0x000fe4000bf05270 */
[----:B------:R-:W-:Y:S02]  /*1d20*/  USHF.L.U32 UR34, UR6, 0x5, URZ ;  /* 0x0000000506227899 */ /* 0x000fe400080006ff */
[----:B------:R-:W-:Y:S02]  /*1d30*/  USEL UR9, URZ, 0x1, UP0 ;  /* 0x00000001ff097887 */ /* 0x000fe40008000000 */
[----:B------:R-:W-:-:S02]  /*1d40*/  USEL UR5, UR5, URZ, UP0 ;  /* 0x000000ff05057287 */ /* 0x000fc40008000000 */
[----:B------:R-:W-:Y:S02]  /*1d50*/  UIADD3 UR14, UP0, UPT, UR26, 0x180, URZ ;  /* 0x000001801a0e7890 */ /* 0x000fe4000ff1e0ff */
[----:B------:R-:W-:Y:S01]  /*1d60*/  ULEA UR8, UR5, UR7, 0x3 ;  /* 0x0000000705087291 */ /* 0x000fe2000f8e18ff */
[----:B------:R-:W-:Y:S01]  /*1d70*/  LOP3.LUT R12, R12, UR9, RZ, 0x3c, !PT ;  /* 0x000000090c0c7c12 */ /* 0x000fe2000f8e3cff */
[----:B------:R-:W-:Y:S02]  /*1d80*/  ULEA UR9, UR4, UR28, 0xb ;  /* 0x0000001c04097291 */ /* 0x000fe4000f8e58ff */
[----:B------:R-:W-:Y:S01]  /*1d90*/  UIADD3.X UR17, UPT, UPT, URZ, UR27, URZ, UP1, !UPT ;  /* 0x0000001bff117290 */ /* 0x000fe20008ffe4ff */
[----:B--2---:R-:W-:Y:S01]  /*1da0*/  SHF.L.U32 R0, R12, 0x1f, RZ ;  /* 0x0000001f0c007819 */ /* 0x004fe200000006ff */
[----:B------:R-:W-:Y:S02]  /*1db0*/  ULEA UR9, UR9, UR7, 0x2 ;  /* 0x0000000709097291 */ /* 0x000fe4000f8e10ff */
[----:B------:R-:W-:Y:S01]  /*1dc0*/  UIADD3.X UR15, UPT, UPT, URZ, UR27, URZ, UP0, !UPT ;  /* 0x0000001bff0f7290 */ /* 0x000fe200087fe4ff */
[----:B------:R4:W1:Y:S01]  /*1dd0*/  SYNCS.PHASECHK.TRANS64.TRYWAIT P0, [UR8+0x40], R0 ;  /* 0x00004000ff0075a7 */ /* 0x0008620008001108 */
[----:B------:R-:W-:-:S02]  /*1de0*/  ULEA UR8, UR4, UR7, 0xe ;  /* 0x0000000704087291 */ /* 0x000fc4000f8e70ff */
[----:B------:R-:W-:Y:S02]  /*1df0*/  UIADD3 UR32, UPT, UPT, UR9, 0x8800, URZ ;  /* 0x0000880009207890 */ /* 0x000fe4000fffe0ff */
[----:B------:R-:W-:Y:S01]  /*1e00*/  UIADD3 UR8, UPT, UPT, UR8, 0x18800, URZ ;  /* 0x0001880008087890 */ /* 0x000fe2000fffe0ff */
[----:B------:R-:W-:Y:S01]  /*1e10*/  UMOV UR13, 0xff0000 ;  /* 0x00ff0000000d7882 */ /* 0x000fe20000000000 */
[----:B------:R-:W-:Y:S01]  /*1e20*/  UMOV UR18, 0x0 ;  /* 0x0000000000127882 */ /* 0x000fe20000000000 */
[----:B------:R-:W-:Y:S01]  /*1e30*/  UMOV UR19, 0x10000000 ;  /* 0x1000000000137882 */ /* 0x000fe20000000000 */
[----:B------:R-:W-:Y:S01]  /*1e40*/  UMOV UR12, UR36 ;  /* 0x00000024000c7c82 */ /* 0x000fe20008000000 */
[----:B------:R-:W-:Y:S01]  /*1e50*/  UMOV UR9, UR33 ;  /* 0x0000002100097c82 */ /* 0x000fe20008000000 */
[----:B------:R-:W-:Y:S01]  /*1e60*/  UMOV UR10, UR34 ;  /* 0x00000022000a7c82 */ /* 0x000fe20008000000 */
[----:B------:R2:W-:Y:S01]  /*1e70*/  UTMALDG.3D.MULTICAST [UR32], [UR16], UR13, desc[UR18] ;  /* 0x00001220100073b4 */ /* 0x0005e2000801180d */
[----:B------:R-:W-:Y:S01]  /*1e80*/  UIADD3 UR6, UPT, UPT, UR6, 0x1, URZ ;  /* 0x0000000106067890 */ /* 0x000fe2000fffe0ff */
[----:B------:R-:W-:-:S03]  /*1e90*/  UMOV UR4, UR5 ;  /* 0x0000000500047c82 */ /* 0x000fc60008000000 */
[----:B------:R-:W-:Y:S01]  /*1ea0*/  UISETP.NE.AND UP0, UPT, UR6, UR21, UPT ;  /* 0x000000150600728c */ /* 0x000fe2000bf05270 */
[----:B------:R4:W-:Y:S01]  /*1eb0*/  UTMALDG.3D [UR8], [UR14], desc[UR18] ;  /* 0x000012080e0075b4 */ /* 0x0009e20008011000 */
[----:B--2---:R-:W-:-:S07]  /*1ec0*/  UMOV UR13, UR21 ;  /* 0x00000015000d7c82 */ /* 0x004fce0008000000 */
[----:B----4-:R-:W-:Y:S05]  /*1ed0*/  BRA.U UP0, `(.L_x_32) ;  /* 0xfffffffd00487547 */ /* 0x010fea000b83ffff */
.L_x_26:
[----:B------:R-:W-:Y:S01]  /*1ee0*/  ULEA UR4, UR5, UR7, 0x3 ;  /* 0x0000000705047291 */ /* 0x000fe2000f8e18ff */
[----:B--2---:R-:W-:Y:S01]  /*1ef0*/  SHF.L.U32 R0, R12, 0x1f, RZ ;  /* 0x0000001f0c007819 */ /* 0x004fe200000006ff */
[----:B------:R-:W-:Y:S01]  /*1f00*/  @!P1 SYNCS.ARRIVE.TRANS64.A1T0 RZ, [UR7+0xc8], RZ ;  /* 0x0000c8ffffff99a7 */ /* 0x000fe20008100007 */
[----:B------:R-:W-:-:S06]  /*1f10*/  UISETP.GT.AND UP0, UPT, UR43, UR41, UPT ;  /* 0x000000292b00728c */ /* 0x000fcc000bf04270 */
[----:B-1-3--:R1:W2:Y:S03]  /*1f20*/  SYNCS.PHASECHK.TRANS64.TRYWAIT P0, [UR4+0x40], R0 ;  /* 0x00004000ff0075a7 */ /* 0x00a2a60008001104 */
[----:B------:R-:W-:Y:S05]  /*1f30*/  BRA.U !UP0, `(.L_x_33) ;  /* 0x0000000108bc7547 */ /* 0x000fea000b800000 */
[----:B------:R-:W-:Y:S01]  /*1f40*/  UIADD3 UR25, UPT, UPT, UR44, UR13, URZ ;  /* 0x0000000d2c197290 */ /* 0x000fe2000fffe0ff */
[----:B------:R-:W-:-:S11]  /*1f50*/  UMOV UR4, UR5 ;  /* 0x0000000500047c82 */ /* 0x000fd60008000000 */
.L_x_39:
[----:B------:R-:W-:Y:S01]  /*1f60*/  ULEA UR17, UR4, UR7, 0x3 ;  /* 0x0000000704117291 */ /* 0x000fe2000f8e18ff */
[----:B--2---:R-:W-:Y:S01]  /*1f70*/  @!P3 MOV R2, 0x6000 ;  /* 0x000060000002b802 */ /* 0x004fe20000000f00 */
[----:B--2-4-:R-:W-:Y:S10]  /*1f80*/  @P0 BRA `(.L_x_34) ;  /* 0x00000000000c0947 */ /* 0x014ff40003800000 */
[----:B------:R-:W-:-:S04]  /*1f90*/  SHF.L.U32 R3, R12, 0x1f, RZ ;  /* 0x0000001f0c037819 */ /* 0x000fc800000006ff */
[----:B------:R-:W2:Y:S02]  /*1fa0*/  SYNCS.PHASECHK.TRANS64.TRYWAIT P0, [UR17+0x40], R3 ;  /* 0x00004003ff0075a7 */ /* 0x000ea40008001111 */
[----:B--2---:R-:W-:Y:S05]  /*1fb0*/  @!P0 BRA `(.L_x_35) ;  /* 0x0000006c00d48947 */ /* 0x004fea0003800000 */
.L_x_34:
[----:B------:R2:W-:Y:S01]  /*1fc0*/  @!P3 SYNCS.ARRIVE.TRANS64 RZ, [UR17], R2 ;  /* 0x00000002ffffb9a7 */ /* 0x0005e20008000011 */
[----:B------:R-:W-:-:S04]  /*1fd0*/  ULOP3.LUT UR5, UR24, 0x2, URZ, 0xfc, !UPT ;  /* 0x0000000218057892 */ /* 0x000fc8000f8efcff */
[----:B------:R-:W-:-:S09]  /*1fe0*/  UISETP.NE.AND UP0, UPT, UR5, 0x2, UPT ;  /* 0x000000020500788c */ /* 0x000fd2000bf05270 */
[----:B------:R-:W-:Y:S05]  /*1ff0*/  BRA.U UP0, `(.L_x_36) ;  /* 0x0000000100047547 */ /* 0x000fea000b800000 */
[----:B------:R-:W-:Y:S05]  /*2000*/  BPT.TRAP 0x1 ;  /* 0x000000040000795c */ /* 0x000fea0000300000 */
.L_x_36:
[----:B------:R-:W-:Y:S04]  /*2010*/  BSSY.RECONVERGENT B0, `(.L_x_37) ;  /* 0x0000003000007945 */ /* 0x000fe80003800200 */
[----:B------:R-:W-:Y:S05]  /*2020*/  @P2 BRA `(.L_x_38) ;  /* 0x0000000000042947 */ /* 0x000fea0003800000 */
[----:B------:R-:W-:Y:S05]  /*2030*/  BPT.TRAP 0x1 ;  /* 0x000000040000795c */ /* 0x000fea0000300000 */
.L_x_38:
[----:B------:R-:W-:Y:S05]  /*2040*/  BSYNC.RECONVERGENT B0 ;  /* 0x0000000000007941 */ /* 0x000fea0003800200 */
.L_x_37:
[----:B------:R-:W-:Y:S02]  /*2050*/  UIADD3 UR5, UPT, UPT, UR4, 0x1, URZ ;  /* 0x0000000104057890 */ /* 0x000fe4000fffe0ff */
[----:B------:R-:W-:Y:S02]  /*2060*/  UIADD3 UR14, UP1, UPT, UR26, 0x80, URZ ;  /* 0x000000801a0e7890 */ /* 0x000fe4000ff3e0ff */
[----:B------:R-:W-:Y:S02]  /*2070*/  UISETP.NE.AND UP0, UPT, UR5, 0x8, UPT ;  /* 0x000000080500788c */ /* 0x000fe4000bf05270 */
[----:B------:R-:W-:Y:S02]  /*2080*/  USHF.L.U32 UR18, UR13, 0x5, URZ ;  /* 0x000000050d127899 */ /* 0x000fe400080006ff */
[----:B------:R-:W-:Y:S02]  /*2090*/  USEL UR8, URZ, 0x1, UP0 ;  /* 0x00000001ff087887 */ /* 0x000fe40008000000 */
[----:B------:R-:W-:-:S02]  /*20a0*/  USEL UR5, UR5, URZ, UP0 ;  /* 0x000000ff05057287 */ /* 0x000fc40008000000 */
[----:B------:R-:W-:Y:S02]  /*20b0*/  UIADD3 UR22, UP0, UPT, UR26, 0x180, URZ ;  /* 0x000001801a167890 */ /* 0x000fe4000ff1e0ff */
[----:B------:R-:W-:Y:S01]  /*20c0*/  LOP3.LUT R12, R12, UR8, RZ, 0x3c, !PT ;  /* 0x000000080c0c7c12 */ /* 0x000fe2000f8e3cff */
[----:B------:R-:W-:Y:S02]  /*20d0*/  ULEA UR6, UR5, UR7, 0x3 ;  /* 0x0000000705067291 */ /* 0x000fe4000f8e18ff */
[----:B------:R-:W-:Y:S01]  /*20e0*/  ULEA UR8, UR4, UR7, 0xe ;  /* 0x0000000704087291 */ /* 0x000fe2000f8e70ff */
[----:B-1----:R-:W-:Y:S01]  /*20f0*/  SHF.L.U32 R0, R12, 0x1f, RZ ;  /* 0x0000001f0c007819 */ /* 0x002fe200000006ff */
[----:B------:R-:W-:Y:S02]  /*2100*/  ULEA UR16, UR4, UR29, 0xd ;  /* 0x0000001d04107291 */ /* 0x000fe4000f8e68ff */
[----:B------:R-:W-:Y:S02]  /*2110*/  UIADD3.X UR15, UPT, UPT, URZ, UR27, URZ, UP1, !UPT ;  /* 0x0000001bff0f7290 */ /* 0x000fe40008ffe4ff */
[----:B------:R-:W-:Y:S01]  /*2120*/  UIADD3 UR8, UPT, UPT, UR8, 0x18800, URZ ;  /* 0x0001880008087890 */ /* 0x000fe2000fffe0ff */
[----:B------:R3:W4:Y:S01]  /*2130*/  SYNCS.PHASECHK.TRANS64.TRYWAIT P0, [UR6+0x40], R0 ;  /* 0x00004000ff0075a7 */ /* 0x0007220008001106 */
[----:B------:R-:W-:Y:S01]  /*2140*/  UIADD3.X UR23, UPT, UPT, URZ, UR27, URZ, UP0, !UPT ;  /* 0x0000001bff177290 */ /* 0x000fe200087fe4ff */
[----:B------:R-:W-:Y:S01]  /*2150*/  UMOV UR6, 0xff0000 ;  /* 0x00ff000000067882 */ /* 0x000fe20000000000 */
[----:B------:R-:W-:Y:S01]  /*2160*/  UMOV UR30, 0x0 ;  /* 0x00000000001e7882 */ /* 0x000fe20000000000 */
[----:B------:R-:W-:Y:S01]  /*2170*/  UMOV UR31, 0x10000000 ;  /* 0x10000000001f7882 */ /* 0x000fe20000000000 */
[----:B------:R-:W-:Y:S01]  /*2180*/  UMOV UR19, UR35 ;  /* 0x0000002300137c82 */ /* 0x000fe20008000000 */
[----:B------:R-:W-:Y:S01]  /*2190*/  UMOV UR20, UR36 ;  /* 0x0000002400147c82 */ /* 0x000fe20008000000 */
[----:B------:R-:W-:Y:S01]  /*21a0*/  UMOV UR12, UR36 ;  /* 0x00000024000c7c82 */ /* 0x000fe20008000000 */
[----:B------:R-:W-:Y:S01]  /*21b0*/  UMOV UR9, UR17 ;  /* 0x0000001100097c82 */ /* 0x000fe20008000000 */
[----:B------:R-:W-:Y:S01]  /*21c0*/  UMOV UR10, UR18 ;  /* 0x00000012000a7c82 */ /* 0x000fe20008000000 */
[----:B------:R3:W-:Y:S01]  /*21d0*/  UTMALDG.3D.MULTICAST [UR16], [UR14], UR6, desc[UR30] ;  /* 0x00001e100e0073b4 */ /* 0x0007e20008011806 */
[----:B------:R-:W-:Y:S01]  /*21e0*/  UIADD3 UR13, UPT, UPT, UR13, 0x1, URZ ;  /* 0x000000010d0d7890 */ /* 0x000fe2000fffe0ff */
[----:B------:R-:W-:-:S03]  /*21f0*/  UMOV UR4, UR5 ;  /* 0x0000000500047c82 */ /* 0x000fc60008000000 */
[----:B------:R-:W-:Y:S01]  /*2200*/  UISETP.NE.AND UP0, UPT, UR13, UR25, UPT ;  /* 0x000000190d00728c */ /* 0x000fe2000bf05270 */
[----:B------:R3:W-:Y:S08]  /*2210*/  UTMALDG.3D [UR8], [UR22], desc[UR30] ;  /* 0x00001e08160075b4 */ /* 0x0007f00008011000 */
[----:B---3--:R-:W-:Y:S05]  /*2220*/  BRA.U UP0, `(.L_x_39) ;  /* 0xfffffffd004c7547 */ /* 0x008fea000b83ffff */
.L_x_33:
[C---:B------:R-:W-:Y:S01]  /*2230*/  LEA R3, R11.reuse, UR7, 0x3 ;  /* 0x000000070b037c11 */ /* 0x040fe2000f8e18ff */
[----:B------:R-:W-:Y:S01]  /*2240*/  NOP ;  /* 0x0000000000007918 */ /* 0x000fe20000000000 */
[----:B-1----:R-:W-:Y:S02]  /*2250*/  SHF.L.U32 R0, R10, 0x1f, RZ ;  /* 0x0000001f0a007819 */ /* 0x002fe400000006ff */
[----:B------:R-:W-:Y:S02]  /*2260*/  LEA R5, R11, UR7, 0x4 ;  /* 0x000000070b057c11 */ /* 0x000fe4000f8e20ff */
[----:B--2-4-:R-:W1:Y:S02]  /*2270*/  SYNCS.PHASECHK.TRANS64.TRYWAIT P0, [R3+URZ+0xd0], R0 ;  /* 0x0000d000030075a7 */ /* 0x014e6400080011ff */
[----:B-1----:R-:W-:Y:S05]  /*2280*/  @!P0 BRA `(.L_x_40) ;  /* 0x0000006c00388947 */ /* 0x002fea0003800000 */
.L_x_146:
[----:B------:R-:W2:Y:S01]  /*2290*/  LDS.128 R4, [R5+0x160] ;  /* 0x0001600005047984 */ /* 0x000ea20000000c00 */
[----:B------:R-:W-:Y:S01]  /*22a0*/  UISETP.GE.AND UP0, UPT, UR42, 0x1, UPT ;  /* 0x000000012a00788c */ /* 0x000fe2000bf06270 */
[----:B------:R-:W-:Y:S01]  /*22b0*/  @!PT LDS RZ, [RZ] ;  /* 0x00000000fffff984 */ /* 0x000fe20000000800 */
[----:B------:R-:W-:Y:S01]  /*22c0*/  @!PT LDS RZ, [RZ] ;  /* 0x00000000fffff984 */ /* 0x000fe20000000800 */
[----:B------:R-:W-:Y:S01]  /*22d0*/  @!PT LDS RZ, [RZ] ;  /* 0x00000000fffff984 */ /* 0x000fe20000000800 */
[----:B------:R-:W-:Y:S01]  /*22e0*/  @!PT LDS RZ, [RZ] ;  /* 0x00000000fffff984 */ /* 0x000fe20000000800 */
[----:B------:R3:W-:Y:S06]  /*22f0*/  MEMBAR.ALL.CTA ;  /* 0x0000000000007992 */ /* 0x0007ec0000008000 */
[----:B---3--:R-:W3:Y:S01]  /*2300*/  FENCE.VIEW.ASYNC.S ;  /* 0x00000000000073c6 */ /* 0x008ee20000000000 */
[----:B--2---:R-:W-:-:S13]  /*2310*/  LOP3.LUT P0, RZ, R6, 0x1, RZ, 0xc0, !PT ;  /* 0x0000000106ff7812 */ /* 0x004fda000780c0ff */
[----:B---3--:R-:W-:Y:S01]  /*2320*/  VOTEU.ANY UP1, P0 ;  /* 0x0000000000ff7886 */ /* 0x008fe20000020100 */
[----:B------:R-:W-:-:S13]  /*2330*/  PLOP3.LUT P0, PT, PT, PT, UP1, 0x80, 0x8 ;  /* 0x000000000008781c */ /* 0x000fda0003f0f018 */
[----:B-1----:R-:W-:Y:S02]  /*2340*/  @P0 LOP3.LUT R0, R5, 0xffff, RZ, 0xc0, !PT ;  /* 0x0000ffff05000812 */ /* 0x002fe400078ec0ff */
[----:B------:R-:W-:Y:S02]  /*2350*/  @P0 MOV R2, R4 ;  /* 0x0000000400020202 */ /* 0x000fe40000000f00 */
[----:B------:R-:W-:Y:S01]  /*2360*/  @P0 R2UR UR6, R0 ;  /* 0x00000000000602ca */ /* 0x000fe200000e0000 */
[----:B------:R-:W-:Y:S01]  /*2370*/  VIADD R0, R3, 0xe0 ;  /* 0x000000e003007836 */ /* 0x000fe20000000000 */
[----:B------:R-:W-:Y:S02]  /*2380*/  @P0 SHF.R.U32.HI R4, RZ, 0x10, R5 ;  /* 0x00000010ff040819 */ /* 0x000fe40000011605 */
[----:B------:R-:W-:Y:S02]  /*2390*/  @P0 R2UR UR8, R2 ;  /* 0x00000000020802ca */ /* 0x000fe400000e0000 */
[----:B------:R-:W-:-:S02]  /*23a0*/  PRMT R0, RZ, 0x654, R0 ;  /* 0x00000654ff007816 */ /* 0x000fc40000000000 */
[----:B------:R-:W-:Y:S02]  /*23b0*/  @P0 R2UR UR4, R4 ;  /* 0x00000000040402ca */ /* 0x000fe400000e0000 */
[----:B------:R1:W-:Y:S03]  /*23c0*/  SYNCS.ARRIVE.TRANS64.RED.A1T0 RZ, [R0+URZ], RZ ;  /* 0x000000ff00ff79a7 */ /* 0x0003e600081004ff */
[----:B------:R-:W-:-:S04]  /*23d0*/  @UP1 UMOV UR37, UR6 ;  /* 0x0000000600251c82 */ /* 0x000fc80008000000 */
[----:B------:R-:W-:-:S04]  /*23e0*/  @UP1 UMOV UR38, UR8 ;  /* 0x0000000800261c82 */ /* 0x000fc80008000000 */
[----:B------:R-:W-:Y:S01]  /*23f0*/  @UP1 UMOV UR36, UR4 ;  /* 0x0000000400241c82 */ /* 0x000fe20008000000 */
[----:B------:R-:W-:Y:S05]  /*2400*/  BRA.U !UP0, `(.L_x_41) ;  /* 0x0000000108d47547 */ /* 0x000fea000b800000 */
[----:B------:R-:W2:Y:S01]  /*2410*/  LDCU.128 UR12, c[0x0][0xb10] ;  /* 0x00016200ff0c77ac */ /* 0x000ea20008000c00 */
[----:B------:R-:W3:Y:S01]  /*2420*/  LDCU UR25, c[0x0][0xb20] ;  /* 0x00016400ff1977ac */ /* 0x000ee20008000800 */
[----:B------:R-:W4:Y:S01]  /*2430*/  LDCU UR20, c[0x0][0xb0c] ;  /* 0x00016180ff1477ac */ /* 0x000f220008000800 */
[----:B------:R-:W1:Y:S01]  /*2440*/  LDCU.64 UR10, c[0x0][0xb28] ;  /* 0x00016500ff0a77ac */ /* 0x000e620008000a00 */
[----:B------:R-:W-:Y:S02]  /*2450*/  UISETP.NE.AND UP3, UPT, UR42, 0x1, UPT ;  /* 0x000000012a00788c */ /* 0x000fe4000bf65270 */
[----:B--2---:R-:W-:Y:S02]  /*2460*/  UIMAD.WIDE.U32 UR16, UR39, UR15, URZ ;  /* 0x0000000f271072a5 */ /* 0x004fe4000f8e00ff */
[----:B------:R-:W-:Y:S02]  /*2470*/  UIMAD.WIDE.U32 UR8, UR40, UR12, URZ ;  /* 0x0000000c280872a5 */ /* 0x000fe4000f8e00ff */
[----:B------:R-:W-:-:S02]  /*2480*/  UISETP.NE.AND UP0, UPT, UR14, 0x1, UPT ;  /* 0x000000010e00788c */ /* 0x000fc4000bf05270 */
[----:B------:R-:W-:Y:S01]  /*2490*/  UIMAD.WIDE.U32 UR22, UR37, UR15, URZ ;  /* 0x0000000f251672a5 */ /* 0x000fe2000f8e00ff */
[----:B------:R-:W-:Y:S02]  /*24a0*/  UMOV UR16, UR17 ;  /* 0x0000001100107c82 */ /* 0x000fe40008000000 */
[----:B------:R-:W-:Y:S01]  /*24b0*/  UMOV UR8, UR9 ;  /* 0x0000000900087c82 */ /* 0x000fe20008000000 */
[----:B---3--:R-:W-:Y:S02]  /*24c0*/  USHF.R.U32.HI UR16, URZ, UR25, UR16 ;  /* 0x00000019ff107299 */ /* 0x008fe40008011610 */
[----:B----4-:R-:W-:Y:S02]  /*24d0*/  UISETP.NE.AND UP2, UPT, UR20, 0x1, UPT ;  /* 0x000000011400788c */ /* 0x010fe4000bf45270 */
[----:B------:R-:W-:Y:S02]  /*24e0*/  USHF.R.U32.HI UR8, URZ, UR13, UR8 ;  /* 0x0000000dff087299 */ /* 0x000fe40008011608 */
[----:B------:R-:W-:-:S02]  /*24f0*/  USEL UR6, UR39, UR16, !UP0 ;  /* 0x0000001027067287 */ /* 0x000fc4000c000000 */
[----:B------:R-:W-:Y:S02]  /*2500*/  USEL UR8, UR40, UR8, !UP2 ;  /* 0x0000000828087287 */ /* 0x000fe4000d000000 */
[----:B-1----:R-:W-:Y:S01]  /*2510*/  UIMAD.WIDE.U32 UR16, UR6, UR10, URZ ;  /* 0x0000000a061072a5 */ /* 0x002fe2000f8e00ff */
[----:B------:R-:W-:Y:S01]  /*2520*/  UMOV UR4, UR23 ;  /* 0x0000001700047c82 */ /* 0x000fe20008000000 */
[----:B------:R-:W-:Y:S02]  /*2530*/  UIMAD.WIDE.U32 UR18, UR38, UR12, URZ ;  /* 0x0000000c261272a5 */ /* 0x000fe4000f8e00ff */
[----:B------:R-:W-:-:S03]  /*2540*/  UIMAD.WIDE.U32 UR22, UR8, UR10, URZ ;  /* 0x0000000a081672a5 */ /* 0x000fc6000f8e00ff */
[----:B------:R-:W-:Y:S01]  /*2550*/  UMOV UR16, UR17 ;  /* 0x0000001100107c82 */ /* 0x000fe20008000000 */
[----:B------:R-:W-:Y:S02]  /*2560*/  USHF.R.U32.HI UR4, URZ, UR25, UR4 ;  /* 0x00000019ff047299 */ /* 0x000fe40008011604 */
[----:B------:R-:W-:Y:S01]  /*2570*/  @UP3 USHF.R.U32.HI UR6, URZ, UR11, UR16 ;  /* 0x0000000bff063299 */ /* 0x000fe20008011610 */
[----:B------:R-:W-:Y:S01]  /*2580*/  UMOV UR18, UR19 ;  /* 0x0000001300127c82 */ /* 0x000fe20008000000 */
[----:B------:R-:W-:Y:S01]  /*2590*/  UMOV UR22, UR23 ;  /* 0x0000001700167c82 */ /* 0x000fe20008000000 */
[----:B------:R-:W-:Y:S02]  /*25a0*/  USHF.R.U32.HI UR13, URZ, UR13, UR18 ;  /* 0x0000000dff0d7299 */ /* 0x000fe40008011612 */
[----:B------:R-:W-:Y:S02]  /*25b0*/  USEL UR4, UR37, UR4, !UP0 ;  /* 0x0000000425047287 */ /* 0x000fe4000c000000 */
[----:B------:R-:W-:-:S02]  /*25c0*/  @UP3 USHF.R.U32.HI UR8, URZ, UR11, UR22 ;  /* 0x0000000bff083299 */ /* 0x000fc40008011616 */
[----:B------:R-:W-:Y:S02]  /*25d0*/  UIMAD UR9, UR42, UR6, URZ ;  /* 0x000000062a0972a4 */ /* 0x000fe4000f8e02ff */
[----:B------:R-:W-:Y:S02]  /*25e0*/  USEL UR6, UR38, UR13, !UP2 ;  /* 0x0000000d26067287 */ /* 0x000fe4000d000000 */
[----:B------:R-:W-:Y:S02]  /*25f0*/  UIMAD UR12, UR42, UR8, URZ ;  /* 0x000000082a0c72a4 */ /* 0x000fe4000f8e02ff */
[----:B------:R-:W-:Y:S02]  /*2600*/  UISETP.GE.AND UP0, UPT, UR4, UR9, UPT ;  /* 0x000000090400728c */ /* 0x000fe4000bf06270 */
[----:B------:R-:W-:Y:S02]  /*2610*/  UIMAD.WIDE.U32 UR16, UR4, UR10, URZ ;  /* 0x0000000a041072a5 */ /* 0x000fe4000f8e00ff */
[----:B------:R-:W-:-:S02]  /*2620*/  UISETP.GE.OR UP0, UPT, UR6, UR12, UP0 ;  /* 0x0000000c0600728c */ /* 0x000fc40008706670 */
        /* <DEDUP_REMOVED lines=19> */
.L_x_41:
[----:B------:R-:W2:Y:S02]  /*2760*/  LDCU UR4, c[0x0][0xb30] ;  /* 0x00016600ff0477ac */ /* 0x000ea40008000800 */
[----:B--2---:R-:W-:-:S09]  /*2770*/  UISETP.NE.AND UP0, UPT, UR4, 0x1, UPT ;  /* 0x000000010400788c */ /* 0x004fd2000bf05270 */
[----:B------:R-:W-:Y:S05]  /*2780*/  BRA.U UP0, `(.L_x_42) ;  /* 0x0000000100447547 */ /* 0x000fea000b800000 */
[----:B------:R-:W2:Y:S01]  /*2790*/  LDCU.128 UR12, c[0x0][0xb10] ;  /* 0x00016200ff0c77ac */ /* 0x000ea20008000c00 */
[----:B------:R-:W3:Y:S01]  /*27a0*/  LDCU UR16, c[0x0][0xb0c] ;  /* 0x00016180ff1077ac */ /* 0x000ee20008000800 */
[----:B------:R-:W4:Y:S01]  /*27b0*/  LDCU UR17, c[0x0][0xb20] ;  /* 0x00016400ff1177ac */ /* 0x000f220008000800 */
[----:B--2---:R-:W-:Y:S02]  /*27c0*/  UIMAD.WIDE.U32 UR10, UR38, UR12, URZ ;  /* 0x0000000c260a72a5 */ /* 0x004fe4000f8e00ff */
[----:B------:R-:W-:Y:S02]  /*27d0*/  UIMAD.WIDE.U32 UR8, UR37, UR15, URZ ;  /* 0x0000000f250872a5 */ /* 0x000fe4000f8e00ff */
[----:B---3--:R-:W-:Y:S02]  /*27e0*/  UISETP.NE.AND UP2, UPT, UR16, 0x1, UPT ;  /* 0x000000011000788c */ /* 0x008fe4000bf45270 */
[----:B------:R-:W-:Y:S01]  /*27f0*/  UISETP.NE.AND UP0, UPT, UR14, 0x1, UPT ;  /* 0x000000010e00788c */ /* 0x000fe2000bf05270 */
[----:B------:R-:W-:-:S02]  /*2800*/  UMOV UR6, UR11 ;  /* 0x0000000b00067c82 */ /* 0x000fc40008000000 */
[----:B------:R-:W-:Y:S01]  /*2810*/  UMOV UR4, UR9 ;  /* 0x0000000900047c82 */ /* 0x000fe20008000000 */
[----:B------:R-:W-:Y:S02]  /*2820*/  USHF.R.U32.HI UR6, URZ, UR13, UR6 ;  /* 0x0000000dff067299 */ /* 0x000fe40008011606 */
[----:B----4-:R-:W-:Y:S02]  /*2830*/  USHF.R.U32.HI UR4, URZ, UR17, UR4 ;  /* 0x00000011ff047299 */ /* 0x010fe40008011604 */
[----:B------:R-:W-:Y:S02]  /*2840*/  USEL UR6, UR38, UR6, !UP2 ;  /* 0x0000000626067287 */ /* 0x000fe4000d000000 */
[----:B------:R-:W-:-:S04]  /*2850*/  USEL UR4, UR37, UR4, !UP0 ;  /* 0x0000000425047287 */ /* 0x000fc8000c000000 */
[----:B------:R-:W-:Y:S02]  /*2860*/  UIADD3 UR8, UPT, UPT, UR6, -UR4, URZ ;  /* 0x8000000406087290 */ /* 0x000fe4000fffe0ff */
[----:B------:R-:W-:Y:S02]  /*2870*/  UIADD3 UR4, UPT, UPT, -UR6, UR4, URZ ;  /* 0x0000000406047290 */ /* 0x000fe4000fffe1ff */
[----:B------:R-:W-:Y:S02]  /*2880*/  UIMAD UR37, UR8, UR14, UR37 ;  /* 0x0000000e082572a4 */ /* 0x000fe4000f8e0225 */
[----:B------:R-:W-:-:S12]  /*2890*/  UIMAD UR38, UR4, UR16, UR38 ;  /* 0x00000010042672a4 */ /* 0x000fd8000f8e0226 */
.L_x_42:
[----:B------:R-:W-:Y:S01]  /*28a0*/  VIADD R11, R11, 0x1 ;  /* 0x000000010b0b7836 */ /* 0x000fe20000000000 */
[----:B------:R-:W-:Y:S02]  /*28b0*/  R2UR UR6, R66 ;  /* 0x00000000420672ca */ /* 0x000fe400000e0000 */
[----:B------:R-:W-:Y:S02]  /*28c0*/  R2UR UR4, R65 ;  /* 0x00000000410472ca */ /* 0x000fe400000e0000 */
[C---:B------:R-:W-:Y:S02]  /*28d0*/  ISETP.NE.AND P0, PT, R11.reuse, 0x2, PT ;  /* 0x000000020b00780c */ /* 0x040fe40003f05270 */
[----:B------:R-:W-:Y:S02]  /*28e0*/  PLOP3.LUT P1, PT, PT, PT, PT, 0x80, 0x8 ;  /* 0x000000000008781c */ /* 0x000fe40003f2f070 */
[----:B------:R-:W-:Y:S02]  /*28f0*/  SEL R3, RZ, 0x1, P0 ;  /* 0x00000001ff037807 */ /* 0x000fe40000000000 */
[----:B------:R-:W-:-:S02]  /*2900*/  SEL R11, R11, RZ, P0 ;  /* 0x000000ff0b0b7207 */ /* 0x000fc40000000000 */
[----:B------:R-:W-:Y:S01]  /*2910*/  LOP3.LUT R10, R10, R3, RZ, 0x3c, !PT ;  /* 0x000000030a0a7212 */ /* 0x000fe200078e3cff */
[----:B------:R-:W-:Y:S02]  /*2920*/  UIADD3 UR16, UPT, UPT, UR38, UR6, URZ ;  /* 0x0000000626107290 */ /* 0x000fe4000fffe0ff */
[----:B------:R-:W-:Y:S01]  /*2930*/  UIADD3 UR20, UPT, UPT, UR37, UR4, URZ ;  /* 0x0000000425147290 */ /* 0x000fe2000fffe0ff */
[----:B------:R-:W-:Y:S11]  /*2940*/  BRA.U UP1, `(.L_x_43) ;  /* 0xfffffff101507547 */ /* 0x000ff6000b83ffff */
[----:B------:R-:W-:Y:S01]  /*2950*/  UIADD3 UR7, UPT, UPT, UR7, 0x40, URZ ;  /* 0x0000004007077890 */ /* 0x000fe2000fffe0ff */
[----:B------:R-:W-:-:S03]  /*2960*/  SHF.L.U32 R3, R12, 0x1f, RZ ;  /* 0x0000001f0c037819 */ /* 0x000fc600000006ff */
[----:B------:R-:W-:-:S09]  /*2970*/  ULEA UR4, UR5, UR7, 0x3 ;  /* 0x0000000705047291 */ /* 0x000fd2000f8e18ff */
[----:B------:R-:W2:Y:S02]  /*2980*/  SYNCS.PHASECHK.TRANS64.TRYWAIT P0, [UR4], R3 ;  /* 0x00000003ff0075a7 */ /* 0x000ea40008001104 */
[----:B--2---:R-:W-:Y:S05]  /*2990*/  @!P0 BRA `(.L_x_44) ;  /* 0x0000006400888947 */ /* 0x004fea0003800000 */
.L_x_148:
[----:B------:R-:W-:-:S04]  /*29a0*/  UIADD3 UR4, UPT, UPT, UR5, 0x1, URZ ;  /* 0x0000000105047890 */ /* 0x000fc8000fffe0ff */
[----:B------:R-:W-:-:S04]  /*29b0*/  UISETP.NE.AND UP0, UPT, UR4, 0x8, UPT ;  /* 0x000000080400788c */ /* 0x000fc8000bf05270 */
[----:B------:R-:W-:Y:S02]  /*29c0*/  USEL UR6, URZ, 0x1, UP0 ;  /* 0x00000001ff067887 */ /* 0x000fe40008000000 */
[----:B------:R-:W-:-:S04]  /*29d0*/  USEL UR4, UR4, URZ, UP0 ;  /* 0x000000ff04047287 */ /* 0x000fc80008000000 */
[----:B------:R-:W-:Y:S01]  /*29e0*/  ULEA UR5, UR4, UR7, 0x3 ;  /* 0x0000000704057291 */ /* 0x000fe2000f8e18ff */
[----:B------:R-:W-:-:S04]  /*29f0*/  LOP3.LUT R2, R12, UR6, RZ, 0x3c, !PT ;  /* 0x000000060c027c12 */ /* 0x000fc8000f8e3cff */
[----:B-1----:R-:W-:-:S04]  /*2a00*/  SHF.L.U32 R3, R2, 0x1f, RZ ;  /* 0x0000001f02037819 */ /* 0x002fc800000006ff */
[----:B------:R-:W1:Y:S02]  /*2a10*/  SYNCS.PHASECHK.TRANS64.TRYWAIT P0, [UR5], R3 ;  /* 0x00000003ff0075a7 */ /* 0x000e640008001105 */
[----:B-1----:R-:W-:Y:S05]  /*2a20*/  @!P0 BRA `(.L_x_45) ;  /* 0x00000064007c8947 */ /* 0x002fea0003800000 */
.L_x_150:
        /* <DEDUP_REMOVED lines=9> */
.L_x_152:
        /* <DEDUP_REMOVED lines=9> */
.L_x_154:
        /* <DEDUP_REMOVED lines=9> */
.L_x_156:
        /* <DEDUP_REMOVED lines=9> */
.L_x_158:
        /* <DEDUP_REMOVED lines=9> */
.L_x_160:
[----:B------:R-:W-:-:S04]  /*2d00*/  UIADD3 UR4, UPT, UPT, UR4, 0x1, URZ ;  /* 0x0000000104047890 */ /* 0x000fc8000fffe0ff */
[----:B------:R-:W-:-:S04]  /*2d10*/  UISETP.NE.AND UP0, UPT, UR4, 0x8, UPT ;  /* 0x000000080400788c */ /* 0x000fc8000bf05270 */
[----:B------:R-:W-:Y:S02]  /*2d20*/  USEL UR5, URZ, 0x1, UP0 ;  /* 0x00000001ff057887 */ /* 0x000fe40008000000 */
[----:B------:R-:W-:-:S04]  /*2d30*/  USEL UR4, UR4, URZ, UP0 ;  /* 0x000000ff04047287 */ /* 0x000fc80008000000 */
[----:B------:R-:W-:Y:S01]  /*2d40*/  ULEA UR4, UR4, UR7, 0x3 ;  /* 0x0000000704047291 */ /* 0x000fe2000f8e18ff */
[----:B-1----:R-:W-:-:S04]  /*2d50*/  LOP3.LUT R3, R2, UR5, RZ, 0x3c, !PT ;  /* 0x0000000502037c12 */ /* 0x002fc8000f8e3cff */
[----:B------:R-:W-:Y:S01]  /*2d60*/  SHF.L.U32 R3, R3, 0x1f, RZ ;  /* 0x0000001f03037819 */ /* 0x000fe200000006ff */
[----:B------:R-:W-:-:S07]  /*2d70*/  IMAD.U32 R0, RZ, RZ, UR4 ;  /* 0x00000004ff007e24 */ /* 0x000fce000f8e00ff */
.L_x_51:
[----:B-1----:R1:W2:Y:S02]  /*2d80*/  SYNCS.PHASECHK.TRANS64.TRYWAIT P0, [R0+URZ], R3 ;  /* 0x00000003000075a7 */ /* 0x0022a400080011ff */
[----:B--2---:R-:W-:Y:S05]  /*2d90*/  @!P0 NANOSLEEP.SYNCS 0x989680 ;  /* 0x009896800000895d */ /* 0x004fea0003900000 */
[----:B------:R-:W2:Y:S02]  /*2da0*/  @!P0 SYNCS.PHASECHK.TRANS64 P0, [R0+URZ], R3 ;  /* 0x00000003000085a7 */ /* 0x000ea400080010ff */
[----:B--2---:R-:W-:Y:S05]  /*2db0*/  @P0 EXIT ;  /* 0x000000000000094d */ /* 0x004fea0003800000 */
[----:B------:R-:W-:Y:S05]  /*2dc0*/  BRA `(.L_x_51) ;  /* 0xfffffffc00ec7947 */ /* 0x000fea000383ffff */
.L_x_23:
[----:B------:R-:W1:Y:S02]  /*2dd0*/  S2UR UR4, SR_CgaCtaId ;  /* 0x00000000000479c3 */ /* 0x000e640000008800 */
[----:B-1----:R-:W-:-:S04]  /*2de0*/  UISETP.NE.AND UP0, UPT, UR4, URZ, UPT ;  /* 0x000000ff0400728c */ /* 0x002fc8000bf05270 */
[----:B------:R-:W-:-:S09]  /*2df0*/  UISETP.NE.OR UP0, UPT, UR17, 0x1, UP0 ;  /* 0x000000011100788c */ /* 0x000fd20008705670 */
[----:B------:R-:W-:Y:S05]  /*2e00*/  BRA.U UP0, `(.L_x_52) ;  /* 0x00000005004c7547 */ /* 0x000fea000b800000 */
[----:B------:R-:W1:Y:S01]  /*2e10*/  S2UR UR5, SR_CgaCtaId ;  /* 0x00000000000579c3 */ /* 0x000e620000008800 */
[----:B------:R-:W-:Y:S01]  /*2e20*/  UMOV UR4, 0x400 ;  /* 0x0000040000047882 */ /* 0x000fe20000000000 */
[----:B------:R-:W-:Y:S01]  /*2e30*/  ISETP.GE.U32.AND P2, PT, R0, 0x8, PT ;  /* 0x000000080000780c */ /* 0x000fe20003f46070 */
[----:B------:R-:W-:Y:S01]  /*2e40*/  IMAD.MOV.U32 R12, RZ, RZ, 0x1 ;  /* 0x00000001ff0c7424 */ /* 0x000fe200078e00ff */
[----:B------:R-:W-:Y:S02]  /*2e50*/  CS2R R10, SRZ ;  /* 0x00000000000a7805 */ /* 0x000fe4000001ff00 */
[----:B------:R-:W-:Y:S01]  /*2e60*/  CS2R R8, SRZ ;  /* 0x0000000000087805 */ /* 0x000fe2000001ff00 */
[----:B-1----:R-:W-:-:S03]  /*2e70*/  ULEA UR6, UR5, UR4, 0x18 ;  /* 0x0000000405067291 */ /* 0x002fc6000f8ec0ff */
[----:B------:R-:W-:-:S09]  /*2e80*/  UMOV UR5, URZ ;  /* 0x000000ff00057c82 */ /* 0x000fd20008000000 */
.L_x_56:
[----:B------:R-:W-:Y:S02]  /*2e90*/  LEA R2, R8, UR6, 0x3 ;  /* 0x0000000608027c11 */ /* 0x000fe4000f8e18ff */
[----:B------:R-:W-:-:S03]  /*2ea0*/  SHF.L.U32 R5, R9, 0x1f, RZ ;  /* 0x0000001f09057819 */ /* 0x000fc600000006ff */
[----:B------:R-:W-:Y:S01]  /*2eb0*/  VIADD R4, R2, 0x140 ;  /* 0x0000014002047836 */ /* 0x000fe20000000000 */
[----:B------:R-:W1:Y:S02]  /*2ec0*/  SYNCS.PHASECHK.TRANS64.TRYWAIT P0, [R2+URZ+0x130], R5 ;  /* 0x00013005020075a7 */ /* 0x000e6400080011ff */
[----:B-1----:R-:W-:Y:S05]  /*2ed0*/  @!P0 BRA `(.L_x_53) ;  /* 0x0000006000e08947 */ /* 0x002fea0003800000 */
.L_x_161:
[----:B------:R-:W-:Y:S01]  /*2ee0*/  ULEA UR4, UR5, UR6, 0x3 ;  /* 0x0000000605047291 */ /* 0x000fe2000f8e18ff */
[----:B------:R-:W-:Y:S02]  /*2ef0*/  PRMT R4, RZ, 0x654, R4 ;  /* 0x00000654ff047816 */ /* 0x000fe40000000004 */
[----:B-1----:R-:W-:Y:S01]  /*2f00*/  SHF.L.U32 R5, R12, 0x1f, RZ ;  /* 0x0000001f0c057819 */ /* 0x002fe200000006ff */
[----:B------:R-:W-:Y:S01]  /*2f10*/  UIADD3 UR7, UPT, UPT, UR4, 0xd0, URZ ;  /* 0x000000d004077890 */ /* 0x000fe2000fffe0ff */
[----:B------:R1:W-:Y:S05]  /*2f20*/  SYNCS.ARRIVE.TRANS64.RED.A1T0 RZ, [R4+URZ], RZ ;  /* 0x000000ff04ff79a7 */ /* 0x0003ea00081004ff */
[----:B------:R-:W-:Y:S01]  /*2f30*/  IMAD.U32 R7, RZ, RZ, UR7 ;  /* 0x00000007ff077e24 */ /* 0x000fe2000f8e00ff */
[----:B------:R-:W2:Y:S04]  /*2f40*/  SYNCS.PHASECHK.TRANS64.TRYWAIT P0, [UR4+0xe0], R5 ;  /* 0x0000e005ff0075a7 */ /* 0x000ea80008001104 */
[----:B------:R-:W-:Y:S01]  /*2f50*/  PRMT R6, R0, 0x654, R7 ;  /* 0x0000065400067816 */ /* 0x000fe20000000007 */
[----:B-1----:R-:W-:Y:S01]  /*2f60*/  @!P2 IMAD.MOV.U32 R4, RZ, RZ, 0x10 ;  /* 0x00000010ff04a424 */ /* 0x002fe200078e00ff */
[----:B--2---:R-:W-:Y:S06]  /*2f70*/  @!P0 BRA `(.L_x_54) ;  /* 0x0000006000cc8947 */ /* 0x004fec0003800000 */
.L_x_163:
[----:B------:R-:W-:Y:S01]  /*2f80*/  ULEA UR8, UR5, UR6, 0x4 ;  /* 0x0000000605087291 */ /* 0x000fe2000f8e20ff */
[----:B------:R-:W-:Y:S01]  /*2f90*/  SEL R3, R6, R3, !P2 ;  /* 0x0000000306037207 */ /* 0x000fe20005000000 */
[----:B------:R-:W-:Y:S01]  /*2fa0*/  UIADD3 UR9, UPT, UPT, UR4, 0xd0, URZ ;  /* 0x000000d004097890 */ /* 0x000fe2000fffe0ff */
[----:B-1----:R-:W-:Y:S01]  /*2fb0*/  LEA R2, R11, UR6, 0x3 ;  /* 0x000000060b027c11 */ /* 0x002fe2000f8e18ff */
[----:B------:R-:W-:Y:S01]  /*2fc0*/  UIADD3 UR8, UPT, UPT, UR8, 0x160, URZ ;  /* 0x0000016008087890 */ /* 0x000fe2000fffe0ff */
[----:B------:R-:W-:Y:S01]  /*2fd0*/  SHF.L.U32 R5, R10, 0x1f, RZ ;  /* 0x0000001f0a057819 */ /* 0x000fe200000006ff */
[----:B------:R1:W-:Y:S01]  /*2fe0*/  @!P2 SYNCS.ARRIVE.TRANS64.RED RZ, [R3+URZ], R4 ;  /* 0x0000000403ffa9a7 */ /* 0x0003e200080004ff */
[----:B------:R-:W-:Y:S01]  /*2ff0*/  UIADD3 UR4, UPT, UPT, UR5, 0x1, URZ ;  /* 0x0000000105047890 */ /* 0x000fe2000fffe0ff */
[----:B------:R-:W-:-:S03]  /*3000*/  VIADD R8, R8, 0x1 ;  /* 0x0000000108087836 */ /* 0x000fc60000000000 */
[----:B------:R-:W-:Y:S02]  /*3010*/  UISETP.NE.AND UP0, UPT, UR4, 0x2, UPT ;  /* 0x000000020400788c */ /* 0x000fe4000bf05270 */
[----:B------:R-:W-:Y:S06]  /*3020*/  UGETNEXTWORKID.BROADCAST [UR8], [UR9] ;  /* 0x00000000080073ca */ /* 0x000fec0008000100 */
[----:B------:R-:W-:Y:S01]  /*3030*/  USEL UR7, URZ, 0x1, UP0 ;  /* 0x00000001ff077887 */ /* 0x000fe20008000000 */
[----:B------:R-:W-:Y:S01]  /*3040*/  ISETP.NE.AND P0, PT, R8, 0x2, PT ;  /* 0x000000020800780c */ /* 0x000fe20003f05270 */
[----:B------:R-:W-:Y:S01]  /*3050*/  USEL UR5, UR4, URZ, UP0 ;  /* 0x000000ff04057287 */ /* 0x000fe20008000000 */
[----:B------:R-:W2:Y:S03]  /*3060*/  SYNCS.PHASECHK.TRANS64.TRYWAIT P1, [R2+URZ+0xd0], R5 ;  /* 0x0000d005020075a7 */ /* 0x000ea600080211ff */
[----:B------:R-:W-:Y:S01]  /*3070*/  LOP3.LUT R12, R12, UR7, RZ, 0x3c, !PT ;  /* 0x000000070c0c7c12 */ /* 0x000fe2000f8e3cff */
[----:B-12---:R-:W-:Y:S07]  /*3080*/  @!P1 BRA `(.L_x_55) ;  /* 0x0000006000a09947 */ /* 0x006fee0003800000 */
.L_x_164:
[C---:B------:R-:W-:Y:S01]  /*3090*/  LEA R4, R11.reuse, UR6, 0x4 ;  /* 0x000000060b047c11 */ /* 0x040fe2000f8e20ff */
[----:B-1----:R-:W-:Y:S01]  /*30a0*/  VIADD R2, R2, 0xe0 ;  /* 0x000000e002027836 */ /* 0x002fe20000000000 */
[----:B------:R-:W-:Y:S01]  /*30b0*/  SEL R8, R8, RZ, P0 ;  /* 0x000000ff08087207 */ /* 0x000fe20000000000 */
[----:B------:R-:W-:-:S03]  /*30c0*/  VIADD R11, R11, 0x1 ;  /* 0x000000010b0b7836 */ /* 0x000fc60000000000 */
[----:B------:R-:W1:Y:S01]  /*30d0*/  LDS.128 R4, [R4+0x160] ;  /* 0x0001600004047984 */ /* 0x000e620000000c00 */
[----:B------:R-:W-:Y:S02]  /*30e0*/  PRMT R2, RZ, 0x654, R2 ;  /* 0x00000654ff027816 */ /* 0x000fe40000000002 */
[C---:B------:R-:W-:Y:S01]  /*30f0*/  ISETP.NE.AND P1, PT, R11.reuse, 0x2, PT ;  /* 0x000000020b00780c */ /* 0x040fe20003f25270 */
[----:B------:R-:W-:Y:S01]  /*3100*/  @!PT LDS RZ, [RZ] ;  /* 0x00000000fffff984 */ /* 0x000fe20000000800 */
[----:B------:R-:W-:Y:S01]  /*3110*/  @!PT LDS RZ, [RZ] ;  /* 0x00000000fffff984 */ /* 0x000fe20000000800 */
[----:B------:R-:W-:Y:S01]  /*3120*/  @!PT LDS RZ, [RZ] ;  /* 0x00000000fffff984 */ /* 0x000fe20000000800 */
[----:B------:R-:W-:Y:S01]  /*3130*/  @!PT LDS RZ, [RZ] ;  /* 0x00000000fffff984 */ /* 0x000fe20000000800 */
[----:B------:R2:W-:Y:S06]  /*3140*/  MEMBAR.ALL.CTA ;  /* 0x0000000000007992 */ /* 0x0005ec0000008000 */
[----:B--2---:R-:W2:Y:S01]  /*3150*/  FENCE.VIEW.ASYNC.S ;  /* 0x00000000000073c6 */ /* 0x004ea20000000000 */
[----:B------:R-:W-:Y:S01]  /*3160*/  SEL R11, R11, RZ, P1 ;  /* 0x000000ff0b0b7207 */ /* 0x000fe20000800000 */
[----:B--2---:R2:W-:Y:S01]  /*3170*/  SYNCS.ARRIVE.TRANS64.RED.A1T0 RZ, [R2+URZ], RZ ;  /* 0x000000ff02ff79a7 */ /* 0x0045e200081004ff */
[----:B-1----:R-:W-:-:S02]  /*3180*/  LOP3.LUT P3, RZ, R6, 0x1, RZ, 0xc0, !PT ;  /* 0x0000000106ff7812 */ /* 0x002fc4000786c0ff */
[----:B------:R-:W-:-:S04]  /*3190*/  SEL R5, RZ, 0x1, P1 ;  /* 0x00000001ff057807 */ /* 0x000fc80000800000 */
[----:B------:R-:W-:Y:S02]  /*31a0*/  LOP3.LUT R10, R10, R5, RZ, 0x3c, !PT ;  /* 0x000000050a0a7212 */ /* 0x000fe400078e3cff */
[----:B--2---:R-:W-:-:S04]  /*31b0*/  SEL R2, RZ, 0x1, P0 ;  /* 0x00000001ff027807 */ /* 0x004fc80000000000 */
[----:B------:R-:W-:Y:S01]  /*31c0*/  LOP3.LUT R9, R9, R2, RZ, 0x3c, !PT ;  /* 0x0000000209097212 */ /* 0x000fe200078e3cff */
[----:B------:R-:W-:Y:S06]  /*31d0*/  @P3 BRA `(.L_x_56) ;  /* 0xfffffffc002c3947 */ /* 0x000fec000383ffff */
[----:B------:R-:W-:Y:S01]  /*31e0*/  ULEA UR4, UR5, UR6, 0x3 ;  /* 0x0000000605047291 */ /* 0x000fe2000f8e18ff */
[----:B------:R-:W-:-:S08]  /*31f0*/  SHF.L.U32 R3, R12, 0x1f, RZ ;  /* 0x0000001f0c037819 */ /* 0x000fd000000006ff */
[----:B------:R-:W1:Y:S02]  /*3200*/  SYNCS.PHASECHK.TRANS64 P0, [UR4+0xe0], R3 ;  /* 0x0000e003ff0075a7 */ /* 0x000e640008001004 */
[----:B-1----:R-:W-:Y:S05]  /*3210*/  @P0 BRA `(.L_x_57) ;  /* 0x0000000000080947 */ /* 0x002fea0003800000 */
[----:B------:R-:W1:Y:S02]  /*3220*/  SYNCS.PHASECHK.TRANS64.TRYWAIT P0, [UR4+0xe0], R3 ;  /* 0x0000e003ff0075a7 */ /* 0x000e640008001104 */
[----:B-1----:R-:W-:Y:S05]  /*3230*/  @!P0 BRA `(.L_x_58) ;  /* 0x0000006000488947 */ /* 0x002fea0003800000 */
.L_x_57:
[----:B------:R-:W-:-:S04]  /*3240*/  UIADD3 UR7, UPT, UPT, UR5, 0x1, URZ ;  /* 0x0000000105077890 */ /* 0x000fc8000fffe0ff */
[----:B------:R-:W-:-:S04]  /*3250*/  UISETP.NE.AND UP0, UPT, UR7, 0x2, UPT ;  /* 0x000000020700788c */ /* 0x000fc8000bf05270 */
[----:B------:R-:W-:Y:S02]  /*3260*/  USEL UR8, URZ, 0x1, UP0 ;  /* 0x00000001ff087887 */ /* 0x000fe40008000000 */
[----:B------:R-:W-:-:S04]  /*3270*/  USEL UR7, UR7, URZ, UP0 ;  /* 0x000000ff07077287 */ /* 0x000fc80008000000 */
[----:B------:R-:W-:Y:S01]  /*3280*/  ULEA UR7, UR7, UR6, 0x3 ;  /* 0x0000000607077291 */ /* 0x000fe2000f8e18ff */
[----:B-1----:R-:W-:-:S04]  /*3290*/  LOP3.LUT R3, R12, UR8, RZ, 0x3c, !PT ;  /* 0x000000080c037c12 */ /* 0x002fc8000f8e3cff */
[----:B------:R-:W-:-:S04]  /*32a0*/  SHF.L.U32 R0, R3, 0x1f, RZ ;  /* 0x0000001f03007819 */ /* 0x000fc800000006ff */
[----:B------:R-:W1:Y:S02]  /*32b0*/  SYNCS.PHASECHK.TRANS64 P0, [UR7+0xe0], R0 ;  /* 0x0000e000ff0075a7 */ /* 0x000e640008001007 */
[----:B-1----:R-:W-:Y:S05]  /*32c0*/  @P0 EXIT ;  /* 0x000000000000094d */ /* 0x002fea0003800000 */
[----:B------:R-:W-:Y:S02]  /*32d0*/  SHF.L.U32 R3, R3, 0x1f, RZ ;  /* 0x0000001f03037819 */ /* 0x000fe400000006ff */
[----:B------:R-:W-:-:S07]  /*32e0*/  MOV R0, UR7 ;  /* 0x0000000700007c02 */ /* 0x000fce0008000f00 */
.L_x_59:
[----:B-1----:R1:W2:Y:S02]  /*32f0*/  SYNCS.PHASECHK.TRANS64.TRYWAIT P0, [R0+URZ+0xe0], R3 ;  /* 0x0000e003000075a7 */ /* 0x0022a400080011ff */
[----:B--2---:R-:W-:Y:S05]  /*3300*/  @!P0 NANOSLEEP.SYNCS 0x989680 ;  /* 0x009896800000895d */ /* 0x004fea0003900000 */
[----:B------:R-:W2:Y:S02]  /*3310*/  @!P0 SYNCS.PHASECHK.TRANS64 P0, [R0+URZ+0xe0], R3 ;  /* 0x0000e003000085a7 */ /* 0x000ea400080010ff */
[----:B--2---:R-:W-:Y:S05]  /*3320*/  @P0 EXIT ;  /* 0x000000000000094d */ /* 0x004fea0003800000 */
[----:B------:R-:W-:Y:S05]  /*3330*/  BRA `(.L_x_59) ;  /* 0xfffffffc00ec7947 */ /* 0x000fea000383ffff */
.L_x_52:
[----:B------:R-:W-:Y:S05]  /*3340*/  BRA.U UP4, `(.L_x_60) ;  /* 0x0000000d04d87547 */ /* 0x000fea000b800000 */
[----:B------:R-:W1:Y:S01]  /*3350*/  S2UR UR7, SR_CgaCtaId ;  /* 0x00000000000779c3 */ /* 0x000e620000008800 */
[----:B------:R-:W-:Y:S01]  /*3360*/  UMOV UR4, 0x40 ;  /* 0x0000004000047882 */ /* 0x000fe20000000000 */
[----:B------:R-:W-:Y:S01]  /*3370*/  NOP ;  /* 0x0000000000007918 */ /* 0x000fe20000000000 */
[----:B------:R-:W-:Y:S01]  /*3380*/  UMOV UR6, 0x400 ;  /* 0x0000040000067882 */ /* 0x000fe20000000000 */
[----:B-1----:R-:W-:Y:S02]  /*3390*/  ULEA UR5, UR7, UR4, 0x18 ;  /* 0x0000000407057291 */ /* 0x002fe4000f8ec0ff */
[----:B------:R-:W-:-:S07]  /*33a0*/  ULEA UR6, UR7, UR6, 0x18 ;  /* 0x0000000607067291 */ /* 0x000fce000f8ec0ff */
[----:B------:R-:W1:Y:S02]  /*33b0*/  LDS.U8 R0, [UR5+0x1c] ;  /* 0x00001c05ff007984 */ /* 0x000e640008000000 */
[----:B-1----:R-:W-:-:S13]  /*33c0*/  ISETP.NE.AND P0, PT, R0, RZ, PT ;  /* 0x000000ff0000720c */ /* 0x002fda0003f05270 */
[----:B------:R-:W-:Y:S05]  /*33d0*/  @P0 BRA `(.L_x_61) ;  /* 0x0000000000580947 */ /* 0x000fea0003800000 */
[----:B------:R-:W-:-:S13]  /*33e0*/  ELECT P0, URZ, PT ;  /* 0x0000000000ff782f */ /* 0x000fda0003800000 */
[----:B------:R-:W-:Y:S05]  /*33f0*/  @!P0 BRA `(.L_x_62) ;  /* 0x0000000000608947 */ /* 0x000fea0003800000 */
[----:B------:R-:W-:Y:S01]  /*3400*/  UMOV UR4, 0x10 ;  /* 0x0000001000047882 */ /* 0x000fe20000000000 */
[----:B------:R-:W-:Y:S01]  /*3410*/  HFMA2 R0, -RZ, RZ, 0, 5.9604644775390625e-08 ;  /* 0x00000001ff007431 */ /* 0x000fe200000001ff */
[----:B------:R-:W-:-:S03]  /*3420*/  MOV R3, 0xffff ;  /* 0x0000ffff00037802 */ /* 0x000fc60000000f00 */
[----:B------:R-:W-:Y:S04]  /*3430*/  DEPBAR.LE SB1, 0x36 ;  /* 0x00009d800000791a */ /* 0x000fe80000000000 */
[----:B------:R-:W1:Y:S02]  /*3440*/  UTCATOMSWS.FIND_AND_SET.ALIGN UP0, UR4, UR4 ;  /* 0x00000004000475e3 */ /* 0x000e640008000800 */
[----:B-1----:R-:W-:Y:S01]  /*3450*/  MOV R4, UR4 ;  /* 0x0000000400047c02 */ /* 0x002fe20008000f00 */
[----:B------:R-:W-:Y:S06]  /*3460*/  BRA.U UP0, `(.L_x_63) ;  /* 0x0000000100187547 */ /* 0x000fec000b800000 */
.L_x_64:
[----:B------:R-:W-:Y:S05]  /*3470*/  NANOSLEEP 0x64 ;  /* 0x000000640000795d */ /* 0x000fea0003800000 */
[----:B------:R-:W-:-:S05]  /*3480*/  UMOV UR4, 0x10 ;  /* 0x0000001000047882 */ /* 0x000fca0000000000 */
[----:B------:R-:W-:Y:S04]  /*3490*/  DEPBAR.LE SB1, 0x36 ;  /* 0x00009d800000791a */ /* 0x000fe80000000000 */
[----:B------:R-:W1:Y:S02]  /*34a0*/  UTCATOMSWS.FIND_AND_SET.ALIGN UP0, UR4, UR4 ;  /* 0x00000004000475e3 */ /* 0x000e640008000800 */
[----:B-1----:R-:W-:Y:S01]  /*34b0*/  MOV R4, UR4 ;  /* 0x0000000400047c02 */ /* 0x002fe20008000f00 */
[----:B------:R-:W-:Y:S05]  /*34c0*/  BRA.U !UP0, `(.L_x_64) ;  /* 0xfffffffd08e87547 */ /* 0x000fea000b83ffff */
.L_x_63:
[-C--:B------:R-:W-:Y:S02]  /*34d0*/  SHF.L.U32 R3, R3, R4.reuse, RZ ;  /* 0x0000000403037219 */ /* 0x080fe400000006ff */
[----:B------:R-:W-:Y:S01]  /*34e0*/  SHF.L.U32 R0, R0, R4, RZ ;  /* 0x0000000400007219 */ /* 0x000fe200000006ff */
[----:B------:R-:W-:Y:S02]  /*34f0*/  IMAD.SHL.U32 R4, R4, 0x20, RZ ;  /* 0x0000002004047824 */ /* 0x000fe400078e00ff */
[----:B------:R1:W-:Y:S04]  /*3500*/  ATOMS.OR RZ, [UR5+0x14], R3 ;  /* 0x00001403ffff798c */ /* 0x0003e8000b000005 */
[----:B------:R1:W-:Y:S04]  /*3510*/  ATOMS.OR RZ, [UR5+0x18], R0 ;  /* 0x00001800ffff798c */ /* 0x0003e8000b000005 */
[----:B------:R1:W-:Y:S01]  /*3520*/  STS [UR6+0x180], R4 ;  /* 0x00018004ff007988 */ /* 0x0003e20008000806 */
[----:B------:R-:W-:Y:S05]  /*3530*/  BRA `(.L_x_62) ;  /* 0x0000000000107947 */ /* 0x000fea0003800000 */
.L_x_61:
[----:B------:R-:W-:Y:S02]  /*3540*/  MOV R0, 0xffffffff ;  /* 0xffffffff00007802 */ /* 0x000fe40000000f00 */
[----:B------:R-:W-:-:S03]  /*3550*/  MOV R4, 0x3580 ;  /* 0x0000358000047802 */ /* 0x000fc60000000f00 */
[----:B------:R1:W-:Y:S04]  /*3560*/  STS [UR6+0x180], R0 ;  /* 0x00018000ff007988 */ /* 0x0003e80008000806 */
[----:B-1---5:R-:W-:Y:S05]  /*3570*/  CALL.REL.NOINC `($__internal_1_$__cuda_sm10x_tcgen05_guardrail_trap_phase_invalid_during_alloc) ;  /* 0x0000006400907944 */ /* 0x022fea0003c00000 */
.L_x_62:
[----:B------:R-:W-:Y:S05]  /*3580*/  WARPSYNC.ALL ;  /* 0x0000000000007948 */ /* 0x000fea0003800000 */
[----:B------:R-:W2:Y:S01]  /*3590*/  S2UR UR4, SR_CgaCtaId ;  /* 0x00000000000479c3 */ /* 0x000ea20000008800 */
[----:B------:R-:W-:Y:S01]  /*35a0*/  UMOV UR26, 0x400 ;  /* 0x00000400001a7882 */ /* 0x000fe20000000000 */
[----:B------:R-:W-:-:S06]  /*35b0*/  NOP ;  /* 0x0000000000007918 */ /* 0x000fcc0000000000 */
[----:B------:R-:W-:Y:S06]  /*35c0*/  BAR.ARV 0x6, 0xa0 ;  /* 0x0182800000007b1d */ /* 0x000fec0000002000 */
[----:B------:R-:W3:Y:S01]  /*35d0*/  LDCU UR5, c[0x0][0x38c] ;  /* 0x00007180ff0577ac */ /* 0x000ee20008000800 */
[----:B------:R-:W-:Y:S01]  /*35e0*/  LOP3.LUT R2, R2, 0xffff, RZ, 0xc0, !PT ;  /* 0x0000ffff02027812 */ /* 0x000fe200078ec0ff */
[----:B------:R-:W-:Y:S01]  /*35f0*/  IMAD.MOV.U32 R11, RZ, RZ, 0x1 ;  /* 0x00000001ff0b7424 */ /* 0x000fe200078e00ff */
[----:B------:R-:W-:Y:S01]  /*3600*/  CS2R R8, SRZ ;  /* 0x0000000000087805 */ /* 0x000fe2000001ff00 */
[----:B------:R-:W4:Y:S01]  /*3610*/  LDCU UR7, c[0x0][0x38c] ;  /* 0x00007180ff0777ac */ /* 0x000f220008000800 */
[----:B------:R-:W-:Y:S01]  /*3620*/  R2UR UR27, R2 ;  /* 0x00000000021b72ca */ /* 0x000fe200000e0000 */
[----:B------:R-:W-:Y:S01]  /*3630*/  IMAD.MOV.U32 R10, RZ, RZ, RZ ;  /* 0x000000ffff0a7224 */ /* 0x000fe200078e00ff */
[----:B------:R-:W-:Y:S01]  /*3640*/  UMOV UR30, URZ ;  /* 0x000000ff001e7c82 */ /* 0x000fe20008000000 */
[----:B------:R-:W-:Y:S01]  /*3650*/  UMOV UR24, URZ ;  /* 0x000000ff00187c82 */ /* 0x000fe20008000000 */
[----:B--2---:R-:W-:Y:S01]  /*3660*/  ULEA UR26, UR4, UR26, 0x18 ;  /* 0x0000001a041a7291 */ /* 0x004fe2000f8ec0ff */
[----:B------:R-:W-:Y:S01]  /*3670*/  UMOV UR38, 0x0 ;  /* 0x0000000000267882 */ /* 0x000fe20000000000 */
[----:B------:R-:W-:-:S02]  /*3680*/  UMOV UR39, 0x4200910 ;  /* 0x0420091000277882 */ /* 0x000fc40000000000 */
[----:B------:R-:W-:Y:S02]  /*3690*/  UIADD3 UR4, UPT, UPT, UR26, 0x8800, URZ ;  /* 0x000088001a047890 */ /* 0x000fe4000fffe0ff */
[----:B------:R-:W-:Y:S02]  /*36a0*/  UIADD3 UR6, UPT, UPT, UR26, 0x18800, URZ ;  /* 0x000188001a067890 */ /* 0x000fe4000fffe0ff */
[----:B---3--:R-:W-:Y:S01]  /*36b0*/  UIADD3 UR5, UPT, UPT, UR5, 0x1f, URZ ;  /* 0x0000001f05057890 */ /* 0x008fe2000fffe0ff */
[----:B-1----:R-:W1:Y:S01]  /*36c0*/  LDS R0, [UR26+0x180] ;  /* 0x0001801aff007984 */ /* 0x002e620008000800 */
[----:B------:R-:W-:Y:S01]  /*36d0*/  UMOV UR36, 0x0 ;  /* 0x0000000000247882 */ /* 0x000fe20000000000 */
[----:B------:R-:W-:Y:S01]  /*36e0*/  UMOV UR37, 0x4200910 ;  /* 0x0420091000257882 */ /* 0x000fe20000000000 */
[----:B------:R-:W-:Y:S02]  /*36f0*/  USHF.R.S32.HI UR40, URZ, 0x1f, UR5 ;  /* 0x0000001fff287899 */ /* 0x000fe40008011405 */
[----:B----4-:R-:W-:-:S02]  /*3700*/  UISETP.GE.AND UP4, UPT, UR7, 0x1, UPT ;  /* 0x000000010700788c */ /* 0x010fc4000bf86270 */
[----:B------:R-:W-:Y:S02]  /*3710*/  ULEA.HI UR40, UR40, UR5, URZ, 0x5 ;  /* 0x0000000528287291 */ /* 0x000fe4000f8f28ff */
[----:B------:R-:W-:Y:S02]  /*3720*/  USHF.R.U32.HI UR5, URZ, 0x4, UR4 ;  /* 0x00000004ff057899 */ /* 0x000fe40008011604 */
[----:B------:R-:W-:Y:S02]  /*3730*/  USHF.R.S32.HI UR40, URZ, 0x5, UR40 ;  /* 0x00000005ff287899 */ /* 0x000fe40008011428 */
[----:B------:R-:W-:Y:S02]  /*3740*/  USHF.R.U32.HI UR4, URZ, 0x4, UR6 ;  /* 0x00000004ff047899 */ /* 0x000fe40008011606 */
[----:B------:R-:W-:Y:S02]  /*3750*/  UISETP.LT.AND UP0, UPT, UR40, 0x1, UPT ;  /* 0x000000012800788c */ /* 0x000fe4000bf01270 */
[----:B------:R-:W-:-:S02]  /*3760*/  ULOP3.LUT UR5, UR5, 0x3fff, URZ, 0xc0, !UPT ;  /* 0x00003fff05057892 */ /* 0x000fc4000f8ec0ff */
[----:B------:R-:W-:Y:S02]  /*3770*/  ULOP3.LUT UR4, UR4, 0x3fff, URZ, 0xc0, !UPT ;  /* 0x00003fff04047892 */ /* 0x000fe4000f8ec0ff */
[----:B------:R-:W-:Y:S02]  /*3780*/  USEL UR41, UR40, 0x1, !UP0 ;  /* 0x0000000128297887 */ /* 0x000fe4000c000000 */
[----:B------:R-:W-:Y:S02]  /*3790*/  ULOP3.LUT UR28, UR5, 0x10000, URZ, 0xfc, !UPT ;  /* 0x00010000051c7892 */ /* 0x000fe4000f8efcff */
[----:B------:R-:W-:Y:S02]  /*37a0*/  ULOP3.LUT UR29, UR4, 0x10000, URZ, 0xfc, !UPT ;  /* 0x00010000041d7892 */ /* 0x000fe4000f8efcff */
[----:B------:R-:W-:Y:S01]  /*37b0*/  UIADD3 UR41, UPT, UPT, -UR41, URZ, URZ ;  /* 0x000000ff29297290 */ /* 0x000fe2000fffe1ff */
[----:B------:R-:W-:Y:S01]  /*37c0*/  UMOV UR34, 0x0 ;  /* 0x0000000000227882 */ /* 0x000fe20000000000 */
[----:B------:R-:W-:Y:S01]  /*37d0*/  UMOV UR35, 0x4200910 ;  /* 0x0420091000237882 */ /* 0x000fe20000000000 */
[----:B------:R-:W-:Y:S01]  /*37e0*/  UMOV UR32, 0x0 ;  /* 0x0000000000207882 */ /* 0x000fe20000000000 */
[----:B------:R-:W-:Y:S01]  /*37f0*/  UMOV UR33, 0x4200910 ;  /* 0x0420091000217882 */ /* 0x000fe20000000000 */
[----:B-1----:R-:W-:-:S15]  /*3800*/  R2UR UR42, R0 ;  /* 0x00000000002a72ca */ /* 0x002fde00000e0000 */
.L_x_71:
[----:B------:R-:W-:Y:S02]  /*3810*/  LEA R0, R10, UR26, 0x3 ;  /* 0x0000001a0a007c11 */ /* 0x000fe4000f8e18ff */
[----:B------:R-:W-:Y:S02]  /*3820*/  SHF.L.U32 R5, R9, 0x1f, RZ ;  /* 0x0000001f09057819 */ /* 0x000fe400000006ff */
[----:B------:R-:W-:Y:S01]  /*3830*/  PLOP3.LUT P0, PT, PT, PT, UP4, 0x80, 0x8 ;  /* 0x000000000008781c */ /* 0x000fe20003f0f048 */
[----:B------:R-:W-:Y:S01]  /*3840*/  VIADD R3, R0, 0xe0 ;  /* 0x000000e000037836 */ /* 0x000fe20000000000 */
[----:B-1----:R-:W1:Y:S02]  /*3850*/  SYNCS.PHASECHK.TRANS64.TRYWAIT P1, [R0+URZ+0xd0], R5 ;  /* 0x0000d005000075a7 */ /* 0x002e6400080211ff */
[----:B-1-3--:R-:W-:Y:S09]  /*3860*/  @!P1 BRA `(.L_x_65) ;  /* 0x0000005800d49947 */ /* 0x00aff20003800000 */
.L_x_166:
[----:B------:R-:W-:Y:S01]  /*3870*/  LEA R4, R10, UR26, 0x4 ;  /* 0x0000001a0a047c11 */ /* 0x000fe2000f8e20ff */
[----:B------:R-:W-:Y:S01]  /*3880*/  @UP4 ULEA UR4, UR24, UR26, 0x3 ;  /* 0x0000001a18044291 */ /* 0x000fe2000f8e18ff */
[----:B------:R-:W-:Y:S01]  /*3890*/  PLOP3.LUT P2, PT, PT, PT, PT, 0x80, 0x8 ;  /* 0x000000000008781c */ /* 0x000fe20003f4f070 */
[----:B------:R-:W-:Y:S01]  /*38a0*/  ULEA UR31, UR30, UR26, 0x3 ;  /* 0x0000001a1e1f7291 */ /* 0x000fe2000f8e18ff */
[----:B------:R-:W-:Y:S02]  /*38b0*/  PRMT R3, RZ, 0x654, R3 ;  /* 0x00000654ff037816 */ /* 0x000fe40000000003 */
[----:B-1----:R-:W1:Y:S01]  /*38c0*/  LDS.128 R4, [R4+0x160] ;  /* 0x0001600004047984 */ /* 0x002e620000000c00 */
[----:B------:R-:W-:Y:S02]  /*38d0*/  @P0 SHF.L.U32 R2, R8, 0x1f, RZ ;  /* 0x0000001f08020819 */ /* 0x000fe400000006ff */
[----:B------:R-:W-:Y:S01]  /*38e0*/  SHF.L.U32 R0, R11, 0x1f, RZ ;  /* 0x0000001f0b007819 */ /* 0x000fe200000006ff */
[----:B------:R-:W-:Y:S01]  /*38f0*/  @!PT LDS RZ, [RZ] ;  /* 0x00000000fffff984 */ /* 0x000fe20000000800 */
[----:B------:R-:W-:Y:S01]  /*3900*/  @!PT LDS RZ, [RZ] ;  /* 0x00000000fffff984 */ /* 0x000fe20000000800 */
[----:B------:R-:W-:Y:S01]  /*3910*/  @!PT LDS RZ, [RZ] ;  /* 0x00000000fffff984 */ /* 0x000fe20000000800 */
[----:B------:R-:W-:Y:S01]  /*3920*/  @!PT LDS RZ, [RZ] ;  /* 0x00000000fffff984 */ /* 0x000fe20000000800 */
[----:B------:R2:W-:Y:S06]  /*3930*/  MEMBAR.ALL.CTA ;  /* 0x0000000000007992 */ /* 0x0005ec0000008000 */
[----:B--2---:R-:W2:Y:S02]  /*3940*/  FENCE.VIEW.ASYNC.S ;  /* 0x00000000000073c6 */ /* 0x004ea40000000000 */
[----:B--2---:R2:W-:Y:S01]  /*3950*/  SYNCS.ARRIVE.TRANS64.RED.A1T0 RZ, [R3+URZ], RZ ;  /* 0x000000ff03ff79a7 */ /* 0x0045e200081004ff */
[----:B------:R2:W3:Y:S01]  /*3960*/  @P0 SYNCS.PHASECHK.TRANS64.TRYWAIT P2, [UR4], R2 ;  /* 0x00000002ff0005a7 */ /* 0x0004e20008041104 */
[----:B------:R-:W-:Y:S01]  /*3970*/  ULEA.HI UR4, UR30, UR30, URZ, 0x1 ;  /* 0x0000001e1e047291 */ /* 0x000fe2000f8f08ff */
[----:B-1----:R-:W-:-:S03]  /*3980*/  LOP3.LUT P1, RZ, R6, 0x1, RZ, 0xc0, !PT ;  /* 0x0000000106ff7812 */ /* 0x002fc6000782c0ff */
[----:B------:R-:W-:Y:S02]  /*3990*/  USHF.L.U32 UR11, UR4, 0x6, URZ ;  /* 0x00000006040b7899 */ /* 0x000fe400080006ff */
[----:B------:R-:W-:Y:S02]  /*39a0*/  ULOP3.LUT UR4, UR4, 0xffe, URZ, 0xc0, !UPT ;  /* 0x00000ffe04047892 */ /* 0x000fe4000f8ec0ff */
[----:B------:R-:W-:Y:S02]  /*39b0*/  ULOP3.LUT UR11, UR11, 0xffffff80, URZ, 0xc0, !UPT ;  /* 0xffffff800b0b7892 */ /* 0x000fe4000f8ec0ff */
[----:B------:R-:W-:Y:S02]  /*39c0*/  UIADD3 UR4, UPT, UPT, -UR4, UR30, URZ ;  /* 0x0000001e04047290 */ /* 0x000fe4000fffe1ff */
[----:B------:R-:W-:Y:S01]  /*39d0*/  UIADD3 UR11, UPT, UPT, UR42, UR11, URZ ;  /* 0x0000000b2a0b7290 */ /* 0x000fe2000fffe0ff */
[----:B------:R-:W1:Y:S03]  /*39e0*/  SYNCS.PHASECHK.TRANS64.TRYWAIT P0, [UR31+0x110], R0 ;  /* 0x00011000ff0075a7 */ /* 0x000e66000800111f */
[----:B------:R-:W-:Y:S01]  /*39f0*/  ULEA UR11, UR4, UR11, 0x14 ;  /* 0x0000000b040b7291 */ /* 0x000fe2000f8ea0ff */
[----:B-123--:R-:W-:Y:S11]  /*3a00*/  @!P0 BRA `(.L_x_66) ;  /* 0x0000005800808947 */ /* 0x00eff60003800000 */
.L_x_168:
[----:B------:R-:W-:Y:S01]  /*3a10*/  IADD3 R10, PT, PT, R10, 0x1, RZ ;  /* 0x000000010a0a7810 */ /* 0x000fe20007ffe0ff */
[----:B------:R-:W-:Y:S06]  /*3a20*/  BRA.U !UP4, `(.L_x_67) ;  /* 0x000000010cc07547 */ /* 0x000fec000b800000 */
[----:B------:R-:W-:Y:S01]  /*3a30*/  UPLOP3.LUT UP2, UPT, UPT, UPT, UPT, 0x40, 0x4 ;  /* 0x000000000004789c */ /* 0x000fe20003f4e870 */
[----:B------:R-:W-:Y:S01]  /*3a40*/  UMOV UR23, UR41 ;  /* 0x0000002900177c82 */ /* 0x000fe20008000000 */
[----:B------:R-:W-:Y:S01]  /*3a50*/  UMOV UR22, UR40 ;  /* 0x0000002800167c82 */ /* 0x000fe20008000000 */
[----:B------:R-:W-:-:S08]  /*3a60*/  UMOV UR10, UR24 ;  /* 0x00000018000a7c82 */ /* 0x000fd00008000000 */
.L_x_70:
[----:B------:R-:W-:Y:S02]  /*3a70*/  UIADD3 UR23, UPT, UPT, UR23, 0x1, URZ ;  /* 0x0000000117177890 */ /* 0x000fe4000fffe0ff */
[----:B--2---:R-:W-:Y:S02]  /*3a80*/  ULEA UR5, UR10, UR26, 0x3 ;  /* 0x0000001a0a057291 */ /* 0x004fe4000f8e18ff */
[----:B------:R-:W-:Y:S01]  /*3a90*/  UISETP.NE.AND UP3, UPT, UR23, URZ, UPT ;  /* 0x000000ff1700728c */ /* 0x000fe2000bf65270 */
[----:B---3--:R-:W-:Y:S10]  /*3aa0*/  @P2 BRA `(.L_x_68) ;  /* 0x00000000000c2947 */ /* 0x008ff40003800000 */
[----:B-1----:R-:W-:Y:S04]  /*3ab0*/  SHF.L.U32 R3, R8, 0x1f, RZ ;  /* 0x0000001f08037819 */ /* 0x002fe800000006ff */
[----:B------:R-:W1:Y:S02]  /*3ac0*/  SYNCS.PHASECHK.TRANS64.TRYWAIT P0, [UR5], R3 ;  /* 0x00000003ff0075a7 */ /* 0x000e640008001105 */
[----:B-1----:R-:W-:Y:S05]  /*3ad0*/  @!P0 BRA `(.L_x_69) ;  /* 0x0000005800648947 */ /* 0x002fea0003800000 */
.L_x_68:
[----:B------:R-:W-:Y:S01]  /*3ae0*/  UISETP.NE.AND UP0, UPT, UR22, 0x1, UPT ;  /* 0x000000011600788c */ /* 0x000fe2000bf05270 */
[----:B------:R-:W-:Y:S01]  /*3af0*/  PLOP3.LUT P2, PT, PT, PT, PT, 0x80, 0x8 ;  /* 0x000000000008781c */ /* 0x000fe20003f4f070 */
[----:B------:R-:W-:Y:S02]  /*3b00*/  UIADD3 UR4, UPT, UPT, UR10, 0x1, URZ ;  /* 0x000000010a047890 */ /* 0x000fe4000fffe0ff */
[----:B------:R-:W-:Y:S02]  /*3b10*/  UIADD3 UR25, UPT, UPT, UR5, 0x40, URZ ;  /* 0x0000004005197890 */ /* 0x000fe4000fffe0ff */
[----:B------:R-:W-:Y:S01]  /*3b20*/  UISETP.NE.AND UP1, UPT, UR4, 0x8, UPT ;  /* 0x000000080400788c */ /* 0x000fe2000bf25270 */
[----:B------:R-:W-:Y:S01]  /*3b30*/  PLOP3.LUT P0, PT, PT, PT, UP0, 0x80, 0x8 ;  /* 0x000000000008781c */ /* 0x000fe20003f0f008 */
[----:B------:R-:W-:Y:S02]  /*3b40*/  UIADD3 UR22, UPT, UPT, UR22, -0x1, URZ ;  /* 0xffffffff16167890 */ /* 0x000fe4000fffe0ff */
[----:B------:R-:W-:Y:S02]  /*3b50*/  USEL UR6, URZ, 0x1, UP1 ;  /* 0x00000001ff067887 */ /* 0x000fe40008800000 */
[----:B------:R-:W-:Y:S01]  /*3b60*/  USEL UR24, UR4, URZ, UP1 ;  /* 0x000000ff04187287 */ /* 0x000fe20008800000 */
[----:B------:R-:W-:Y:S01]  /*3b70*/  UMOV UR7, 0x40004040 ;  /* 0x4000404000077882 */ /* 0x000fe20000000000 */
[----:B------:R-:W-:Y:S02]  /*3b80*/  UMOV UR5, 0x40004040 ;  /* 0x4000404000057882 */ /* 0x000fe40000000000 */
[----:B------:R-:W-:Y:S01]  /*3b90*/  @UP0 ULEA UR4, UR24, UR26, 0x3 ;  /* 0x0000001a18040291 */ /* 0x000fe2000f8e18ff */
[----:B------:R-:W-:Y:S01]  /*3ba0*/  LOP3.LUT R8, R8, UR6, RZ, 0x3c, !PT ;  /* 0x0000000608087c12 */ /* 0x000fe2000f8e3cff */
[----:B------:R-:W-:Y:S01]  /*3bb0*/  ULEA UR6, UR10, UR29, 0xa ;  /* 0x0000001d0a067291 */ /* 0x000fe2000f8e50ff */
[----:B------:R-:W-:Y:S02]  /*3bc0*/  UMOV UR21, 0x40004040 ;  /* 0x4000404000157882 */ /* 0x000fe40000000000 */
[----:B-1----:R-:W-:Y:S01]  /*3bd0*/  @P0 SHF.L.U32 R0, R8, 0x1f, RZ ;  /* 0x0000001f08000819 */ /* 0x002fe200000006ff */
[----:B------:R-:W-:Y:S02]  /*3be0*/  UIADD3 UR20, UPT, UPT, UR6, 0x2, URZ ;  /* 0x0000000206147890 */ /* 0x000fe4000fffe0ff */
[----:B------:R-:W-:Y:S01]  /*3bf0*/  UIADD3 UR16, UPT, UPT, UR6, 0x4, URZ ;  /* 0x0000000406107890 */ /* 0x000fe2000fffe0ff */
[----:B------:R2:W3:Y:S01]  /*3c00*/  @P0 SYNCS.PHASECHK.TRANS64.TRYWAIT P2, [UR4], R0 ;  /* 0x00000000ff0005a7 */ /* 0x0004e20008041104 */
[----:B------:R-:W-:Y:S02]  /*3c10*/  ULEA UR4, UR10, UR28, 0x9 ;  /* 0x0000001c0a047291 */ /* 0x000fe4000f8e48ff */
[----:B------:R-:W-:Y:S02]  /*3c20*/  UIADD3 UR12, UPT, UPT, UR6, 0x6, URZ ;  /* 0x00000006060c7890 */ /* 0x000fe4000fffe0ff */
[----:B------:R-:W-:Y:S02]  /*3c30*/  UIADD3 UR18, UPT, UPT, UR4, 0x2, URZ ;  /* 0x0000000204127890 */ /* 0x000fe4000fffe0ff */
[----:B------:R-:W-:Y:S02]  /*3c40*/  UIADD3 UR14, UPT, UPT, UR4, 0x4, URZ ;  /* 0x00000004040e7890 */ /* 0x000fe4000fffe0ff */
[----:B------:R-:W-:Y:S01]  /*3c50*/  UIADD3 UR8, UPT, UPT, UR4, 0x6, URZ ;  /* 0x0000000604087890 */ /* 0x000fe2000fffe0ff */
[----:B------:R2:W-:Y:S01]  /*3c60*/  UTCHMMA gdesc[UR4], gdesc[UR6], tmem[UR11], tmem[UR38], idesc[UR39], UP2 ;  /* 0x00ff2606040075ea */ /* 0x0005e2000900000b */
[----:B------:R-:W-:Y:S01]  /*3c70*/  UPLOP3.LUT UP2, UPT, UPT, UPT, UPT, 0x80, 0x8 ;  /* 0x000000000008789c */ /* 0x000fe20003f4f070 */
[----:B------:R-:W-:Y:S01]  /*3c80*/  UMOV UR19, 0x40004040 ;  /* 0x4000404000137882 */ /* 0x000fe20000000000 */
[----:B------:R-:W-:Y:S01]  /*3c90*/  UMOV UR17, 0x40004040 ;  /* 0x4000404000117882 */ /* 0x000fe20000000000 */
[----:B------:R2:W-:Y:S01]  /*3ca0*/  UTCHMMA gdesc[UR18], gdesc[UR20], tmem[UR11], tmem[UR36], idesc[UR37], UPT ;  /* 0x00ff2414120075ea */ /* 0x0005e2000b80000b */
[----:B------:R-:W-:Y:S01]  /*3cb0*/  UMOV UR15, 0x40004040 ;  /* 0x40004040000f7882 */ /* 0x000fe20000000000 */
[----:B------:R-:W-:Y:S01]  /*3cc0*/  UMOV UR13, 0x40004040 ;  /* 0x40004040000d7882 */ /* 0x000fe20000000000 */
[----:B------:R-:W-:Y:S01]  /*3cd0*/  UMOV UR9, 0x40004040 ;  /* 0x4000404000097882 */ /* 0x000fe20000000000 */
[----:B------:R2:W-:Y:S01]  /*3ce0*/  UTCHMMA gdesc[UR14], gdesc[UR16], tmem[UR11], tmem[UR34], idesc[UR35], UPT ;  /* 0x00ff22100e0075ea */ /* 0x0005e2000b80000b */
[----:B------:R2:W-:Y:S01]  /*3cf0*/  UTCHMMA gdesc[UR8], gdesc[UR12], tmem[UR11], tmem[UR32], idesc[UR33], UPT ;  /* 0x00ff200c080075ea */ /* 0x0005e2000b80000b */
[----:B------:R2:W-:Y:S01]  /*3d00*/  UTCBAR.MULTICAST [UR25], URZ, UR27 ;  /* 0x000000ff190073e9 */ /* 0x0005e2000800081b */
[----:B------:R-:W-:Y:S01]  /*3d10*/  UMOV UR10, UR24 ;  /* 0x00000018000a7c82 */ /* 0x000fe20008000000 */
[----:B------:R-:W-:Y:S05]  /*3d20*/  BRA.U UP3, `(.L_x_70) ;  /* 0xfffffffd03507547 */ /* 0x000fea000b83ffff */
.L_x_67:
[----:B--2---:R-:W-:Y:S01]  /*3d30*/  UIADD3 UR4, UPT, UPT, UR30, 0x1, URZ ;  /* 0x000000011e047890 */ /* 0x004fe2000fffe0ff */
[C---:B------:R-:W-:Y:S01]  /*3d40*/  ISETP.NE.AND P0, PT, R10.reuse, 0x2, PT ;  /* 0x000000020a00780c */ /* 0x040fe20003f05270 */
[----:B------:R-:W-:Y:S02]  /*3d50*/  UIADD3 UR5, UPT, UPT, UR31, 0xf0, URZ ;  /* 0x000000f01f057890 */ /* 0x000fe4000fffe0ff */
[----:B------:R-:W-:Y:S01]  /*3d60*/  UISETP.NE.AND UP0, UPT, UR4, 0x4, UPT ;  /* 0x000000040400788c */ /* 0x000fe2000bf05270 */
[----:B-1----:R-:W-:Y:S02]  /*3d70*/  SEL R0, RZ, 0x1, P0 ;  /* 0x00000001ff007807 */ /* 0x002fe40000000000 */
[----:B------:R-:W-:Y:S01]  /*3d80*/  SEL R10, R10, RZ, P0 ;  /* 0x000000ff0a0a7207 */ /* 0x000fe20000000000 */
[----:B------:R-:W-:Y:S01]  /*3d90*/  USEL UR6, URZ, 0x1, UP0 ;  /* 0x00000001ff067887 */ /* 0x000fe20008000000 */
[----:B------:R-:W-:Y:S01]  /*3da0*/  LOP3.LUT R9, R9, R0, RZ, 0x3c, !PT ;  /* 0x0000000009097212 */ /* 0x000fe200078e3cff */
[----:B------:R-:W-:Y:S01]  /*3db0*/  USEL UR30, UR4, URZ, UP0 ;  /* 0x000000ff041e7287 */ /* 0x000fe20008000000 */
[----:B------:R1:W-:Y:S03]  /*3dc0*/  UTCBAR [UR5], URZ ;  /* 0x000000ff050073e9 */ /* 0x0003e600080000ff */
[----:B------:R-:W-:Y:S01]  /*3dd0*/  LOP3.LUT R11, R11, UR6, RZ, 0x3c, !PT ;  /* 0x000000060b0b7c12 */ /* 0x000fe2000f8e3cff */
[----:B------:R-:W-:Y:S07]  /*3de0*/  @P1 BRA `(.L_x_71) ;  /* 0xfffffff800881947 */ /* 0x000fee000383ffff */
[----:B------:R-:W2:Y:S01]  /*3df0*/  S2UR UR8, SR_CgaCtaId ;  /* 0x00000000000879c3 */ /* 0x000ea20000008800 */
[----:B------:R-:W-:Y:S01]  /*3e00*/  ELECT P0, URZ, PT ;  /* 0x0000000000ff782f */ /* 0x000fe20003800000 */
[----:B------:R-:W-:Y:S01]  /*3e10*/  IMAD.MOV.U32 R0, RZ, RZ, 0x1 ;  /* 0x00000001ff007424 */ /* 0x000fe200078e00ff */
[----:B------:R-:W-:Y:S01]  /*3e20*/  UIADD3 UR26, UPT, UPT, UR26, 0x110, URZ ;  /* 0x000001101a1a7890 */ /* 0x000fe2000fffe0ff */
[----:B------:R-:W-:Y:S01]  /*3e30*/  SHF.L.U32 R3, R11, 0x1f, RZ ;  /* 0x0000001f0b037819 */ /* 0x000fe200000006ff */
[----:B------:R-:W-:-:S03]  /*3e40*/  UMOV UR4, 0x40 ;  /* 0x0000004000047882 */ /* 0x000fc60000000000 */
[----:B------:R-:W-:Y:S01]  /*3e50*/  UVIRTCOUNT.DEALLOC.SMPOOL 0x80 ;  /* 0x000000800000784c */ /* 0x000fe20000000000 */
[----:B--2---:R-:W-:Y:S02]  /*3e60*/  ULEA UR8, UR8, UR4, 0x18 ;  /* 0x0000000408087291 */ /* 0x004fe4000f8ec0ff */
[----:B------:R-:W-:-:S07]  /*3e70*/  ULEA UR4, UR30, UR26, 0x3 ;  /* 0x0000001a1e047291 */ /* 0x000fce000f8e18ff */
[----:B------:R2:W-:Y:S02]  /*3e80*/  @P0 STS.U8 [UR8+0x1c], R0 ;  /* 0x00001c00ff000988 */ /* 0x0005e40008000008 */
[----:B------:R-:W4:Y:S02]  /*3e90*/  SYNCS.PHASECHK.TRANS64.TRYWAIT P0, [UR4], R3 ;  /* 0x00000003ff0075a7 */ /* 0x000f240008001104 */
[----:B--2-4-:R-:W-:Y:S05]  /*3ea0*/  @!P0 BRA `(.L_x_72) ;  /* 0x0000005400888947 */ /* 0x014fea0003800000 */
.L_x_171:
[----:B------:R-:W-:-:S04]  /*3eb0*/  UIADD3 UR4, UPT, UPT, UR30, 0x1, URZ ;  /* 0x000000011e047890 */ /* 0x000fc8000fffe0ff */
[----:B------:R-:W-:-:S04]  /*3ec0*/  UISETP.NE.AND UP0, UPT, UR4, 0x4, UPT ;  /* 0x000000040400788c */ /* 0x000fc8000bf05270 */
[----:B------:R-:W-:Y:S02]  /*3ed0*/  USEL UR6, URZ, 0x1, UP0 ;  /* 0x00000001ff067887 */ /* 0x000fe40008000000 */
[----:B------:R-:W-:-:S04]  /*3ee0*/  USEL UR4, UR4, URZ, UP0 ;  /* 0x000000ff04047287 */ /* 0x000fc80008000000 */
[----:B-1----:R-:W-:Y:S01]  /*3ef0*/  ULEA UR5, UR4, UR26, 0x3 ;  /* 0x0000001a04057291 */ /* 0x002fe2000f8e18ff */
[----:B------:R-:W-:-:S04]  /*3f00*/  LOP3.LUT R2, R11, UR6, RZ, 0x3c, !PT ;  /* 0x000000060b027c12 */ /* 0x000fc8000f8e3cff */
[----:B--2---:R-:W-:-:S04]  /*3f10*/  SHF.L.U32 R3, R2, 0x1f, RZ ;  /* 0x0000001f02037819 */ /* 0x004fc800000006ff */
[----:B------:R-:W1:Y:S02]  /*3f20*/  SYNCS.PHASECHK.TRANS64.TRYWAIT P0, [UR5], R3 ;  /* 0x00000003ff0075a7 */ /* 0x000e640008001105 */
[----:B-1----:R-:W-:Y:S05]  /*3f30*/  @!P0 BRA `(.L_x_73) ;  /* 0x00000054007c8947 */ /* 0x002fea0003800000 */
.L_x_173:
        /* <DEDUP_REMOVED lines=9> */
.L_x_175:
[----:B------:R-:W-:-:S04]  /*3fd0*/  UIADD3 UR4, UPT, UPT, UR4, 0x1, URZ ;  /* 0x0000000104047890 */ /* 0x000fc8000fffe0ff */
[----:B------:R-:W-:-:S04]  /*3fe0*/  UISETP.NE.AND UP0, UPT, UR4, 0x4, UPT ;  /* 0x000000040400788c */ /* 0x000fc8000bf05270 */
[----:B------:R-:W-:Y:S02]  /*3ff0*/  USEL UR5, URZ, 0x1, UP0 ;  /* 0x00000001ff057887 */ /* 0x000fe40008000000 */
[----:B------:R-:W-:-:S04]  /*4000*/  USEL UR4, UR4, URZ, UP0 ;  /* 0x000000ff04047287 */ /* 0x000fc80008000000 */
[----:B------:R-:W-:Y:S01]  /*4010*/  ULEA UR4, UR4, UR26, 0x3 ;  /* 0x0000001a04047291 */ /* 0x000fe2000f8e18ff */
[----:B-1----:R-:W-:-:S04]  /*4020*/  LOP3.LUT R3, R2, UR5, RZ, 0x3c, !PT ;  /* 0x0000000502037c12 */ /* 0x002fc8000f8e3cff */
[----:B------:R-:W-:-:S04]  /*4030*/  SHF.L.U32 R3, R3, 0x1f, RZ ;  /* 0x0000001f03037819 */ /* 0x000fc800000006ff */
[----:B------:R-:W1:Y:S02]  /*4040*/  SYNCS.PHASECHK.TRANS64.TRYWAIT P0, [UR4], R3 ;  /* 0x00000003ff0075a7 */ /* 0x000e640008001104 */
[----:B-1----:R-:W-:Y:S05]  /*4050*/  @!P0 BRA `(.L_x_75) ;  /* 0x0000005400648947 */ /* 0x002fea0003800000 */
.L_x_177:
[----:B------:R-:W-:Y:S01]  /*4060*/  NOP ;  /* 0x0000000000007918 */ /* 0x000fe20000000000 */
[----:B-1----:R-:W1:Y:S01]  /*4070*/  LDS R0, [UR8+0x14] ;  /* 0x00001408ff007984 */ /* 0x002e620008000800 */
[----:B------:R-:W-:Y:S01]  /*4080*/  ULOP3.LUT UR4, UR42, 0xffff, URZ, 0xc0, !UPT ;  /* 0x0000ffff2a047892 */ /* 0x000fe2000f8ec0ff */
[----:B------:R-:W-:Y:S01]  /*4090*/  UMOV UR5, 0xffff ;  /* 0x0000ffff00057882 */ /* 0x000fe20000000000 */
[----:B------:R-:W-:Y:S02]  /*40a0*/  UMOV UR6, 0x1 ;  /* 0x0000000100067882 */ /* 0x000fe40000000000 */
[----:B------:R-:W-:-:S04]  /*40b0*/  USHF.R.U32.HI UR4, URZ, 0x5, UR4 ;  /* 0x00000005ff047899 */ /* 0x000fc80008011604 */
[----:B------:R-:W-:Y:S02]  /*40c0*/  USHF.L.U32 UR5, UR5, UR4, URZ ;  /* 0x0000000405057299 */ /* 0x000fe400080006ff */
[----:B------:R-:W-:-:S04]  /*40d0*/  USHF.L.U32 UR4, UR6, UR4, URZ ;  /* 0x0000000406047299 */ /* 0x000fc800080006ff */
[----:B-1----:R-:W-:-:S04]  /*40e0*/  LOP3.LUT R0, R0, UR5, RZ, 0xc0, !PT ;  /* 0x0000000500007c12 */ /* 0x002fc8000f8ec0ff */
[----:B------:R-:W-:-:S13]  /*40f0*/  ISETP.NE.AND P0, PT, R0, UR5, PT ;  /* 0x0000000500007c0c */ /* 0x000fda000bf05270 */
[----:B------:R-:W-:Y:S05]  /*4100*/  @P0 BRA `(.L_x_76) ;  /* 0x0000000000580947 */ /* 0x000fea0003800000 */
[----:B------:R-:W1:Y:S02]  /*4110*/  LDS R0, [UR8+0x18] ;  /* 0x00001808ff007984 */ /* 0x000e640008000800 */
[----:B-1----:R-:W-:-:S04]  /*4120*/  LOP3.LUT R0, R0, UR4, RZ, 0xc0, !PT ;  /* 0x0000000400007c12 */ /* 0x002fc8000f8ec0ff */
[----:B------:R-:W-:-:S13]  /*4130*/  ISETP.NE.AND P0, PT, R0, UR4, PT ;  /* 0x0000000400007c0c */ /* 0x000fda000bf05270 */
[----:B------:R-:W-:Y:S05]  /*4140*/  @P0 BRA `(.L_x_77) ;  /* 0x00000000003c0947 */ /* 0x000fea0003800000 */
[----:B------:R-:W1:Y:S01]  /*4150*/  S2R R2, SR_LANEID ;  /* 0x0000000000027919 */ /* 0x000e620000000000 */
[----:B------:R-:W-:Y:S01]  /*4160*/  ULOP3.LUT UR5, URZ, UR5, URZ, 0x33, !UPT ;  /* 0x00000005ff057292 */ /* 0x000fe2000f8e33ff */
[----:B------:R-:W-:Y:S01]  /*4170*/  LOP3.LUT R4, RZ, UR4, RZ, 0x33, !PT ;  /* 0x00000004ff047c12 */ /* 0x000fe2000f8e33ff */
[----:B------:R-:W-:Y:S02]  /*4180*/  VOTEU.ANY UR4, UPT, PT ;  /* 0x0000000000047886 */ /* 0x000fe400038e0100 */
[----:B------:R-:W-:Y:S01]  /*4190*/  UFLO.U32 UR4, UR4 ;  /* 0x00000004000472bd */ /* 0x000fe200080e0000 */
[----:B------:R-:W2:Y:S01]  /*41a0*/  REDUX UR6, R4 ;  /* 0x00000000040673c4 */ /* 0x000ea20000000000 */
[----:B------:R-:W-:-:S06]  /*41b0*/  IMAD.U32 R0, RZ, RZ, UR5 ;  /* 0x00000005ff007e24 */ /* 0x000fcc000f8e00ff */
[----:B------:R4:W-:Y:S01]  /*41c0*/  UTCATOMSWS.AND URZ, UR5 ;  /* 0x0000000500ff79e3 */ /* 0x0009e20008000000 */
[----:B------:R-:W3:Y:S01]  /*41d0*/  REDUX UR7, R0 ;  /* 0x00000000000773c4 */ /* 0x000ee20000000000 */
[----:B-1----:R-:W-:Y:S01]  /*41e0*/  ISETP.EQ.U32.AND P0, PT, R2, UR4, PT ;  /* 0x0000000402007c0c */ /* 0x002fe2000bf02070 */
[----:B--2---:R-:W-:Y:S01]  /*41f0*/  IMAD.U32 R2, RZ, RZ, UR6 ;  /* 0x00000006ff027e24 */ /* 0x004fe2000f8e00ff */
[----:B---3--:R-:W-:-:S11]  /*4200*/  MOV R3, UR7 ;  /* 0x0000000700037c02 */ /* 0x008fd60008000f00 */
[----:B------:R4:W-:Y:S04]  /*4210*/  @P0 ATOMS.AND RZ, [UR8+0x14], R3 ;  /* 0x00001403ffff098c */ /* 0x0009e8000a800008 */
[----:B------:R4:W-:Y:S01]  /*4220*/  @P0 ATOMS.AND RZ, [UR8+0x18], R2 ;  /* 0x00001802ffff098c */ /* 0x0009e2000a800008 */
[----:B------:R-:W-:Y:S05]  /*4230*/  BRA `(.L_x_78) ;  /* 0x0000000000147947 */ /* 0x000fea0003800000 */
.L_x_77:
[----:B------:R-:W-:Y:S02]  /*4240*/  MOV R2, 0x4260 ;  /* 0x0000426000027802 */ /* 0x000fe40000000f00 */
[----:B---3-5:R-:W-:Y:S05]  /*4250*/  CALL.REL.NOINC `($__internal_0_$__cuda_sm10x_tcgen05_guardrail_trap_col_being_dealloced_not_returned_by_alloc) ;  /* 0x00000058004c7944 */ /* 0x028fea0003c00000 */
[----:B------:R-:W-:Y:S05]  /*4260*/  BRA `(.L_x_78) ;  /* 0x0000000000087947 */ /* 0x000fea0003800000 */
.L_x_76:
[----:B------:R-:W-:Y:S02]  /*4270*/  MOV R2, 0x4290 ;  /* 0x0000429000027802 */ /* 0x000fe40000000f00 */
[----:B---3-5:R-:W-:Y:S05]  /*4280*/  CALL.REL.NOINC `($__internal_2_$__cuda_sm10x_tcgen05_guardrail_trap_unallocated_columns_being_dealloced) ;  /* 0x0000005800587944 */ /* 0x028fea0003c00000 */
.L_x_78:
[----:B------:R-:W-:Y:S01]  /*4290*/  NOP ;  /* 0x0000000000007918 */ /* 0x000fe20000000000 */
[----:B----4-:R-:W-:Y:S05]  /*42a0*/  EXIT ;  /* 0x000000000000794d */ /* 0x010fea0003800000 */
.L_x_60:
[----:B------:R-:W-:-:S09]  /*42b0*/  UISETP.NE.OR UP0, UPT, UR17, 0x3, !UP3 ;  /* 0x000000031100788c */ /* 0x000fd2000df05670 */
[----:B------:R-:W-:Y:S05]  /*42c0*/  BRA.U UP0, `(.L_x_79) ;  /* 0x00000011005c7547 */ /* 0x000fea000b800000 */
[----:B------:R-:W1:Y:S01]  /*42d0*/  S2UR UR10, SR_CgaCtaId ;  /* 0x00000000000a79c3 */ /* 0x000e620000008800 */
[----:B------:R-:W2:Y:S01]  /*42e0*/  LDCU UR31, c[0x0][0x370] ;  /* 0x00006e00ff1f77ac */ /* 0x000ea20008000800 */
[----:B------:R-:W-:Y:S02]  /*42f0*/  HFMA2 R13, -RZ, RZ, 0, 0 ;  /* 0x00000000ff0d7431 */ /* 0x000fe400000001ff */
[----:B------:R-:W-:Y:S01]  /*4300*/  IMAD.MOV.U32 R15, RZ, RZ, 0x1 ;  /* 0x00000001ff0f7424 */ /* 0x000fe200078e00ff */
[----:B------:R-:W-:Y:S01]  /*4310*/  MOV R7, 0x2000 ;  /* 0x0000200000077802 */ /* 0x000fe20000000f00 */
[----:B------:R-:W2:Y:S01]  /*4320*/  LDCU.128 UR44, c[0x0][0xb10] ;  /* 0x00016200ff2c77ac */ /* 0x000ea20008000c00 */
[----:B------:R-:W-:Y:S01]  /*4330*/  IMAD.MOV.U32 R14, RZ, RZ, RZ ;  /* 0x000000ffff0e7224 */ /* 0x000fe200078e00ff */
[----:B------:R-:W3:Y:S01]  /*4340*/  LDC.64 R16, c[0x0][0x348] ;  /* 0x0000d200ff107b82 */ /* 0x000ee20000000a00 */
[----:B------:R-:W4:Y:S01]  /*4350*/  LDCU UR30, c[0x0][0x374] ;  /* 0x00006e80ff1e77ac */ /* 0x000f220008000800 */
[----:B------:R-:W1:Y:S06]  /*4360*/  LDCU UR15, c[0x0][0xb0c] ;  /* 0x00016180ff0f77ac */ /* 0x000e6c0008000800 */
[----:B------:R-:W3:Y:S01]  /*4370*/  LDC.64 R2, c[0x0][0x888] ;  /* 0x00022200ff027b82 */ /* 0x000ee20000000a00 */
[----:B------:R-:W3:Y:S01]  /*4380*/  LDCU UR49, c[0x0][0xb20] ;  /* 0x00016400ff3177ac */ /* 0x000ee20008000800 */
[----:B------:R-:W3:Y:S06]  /*4390*/  LDCU UR4, c[0x0][0xb30] ;  /* 0x00016600ff0477ac */ /* 0x000eec0008000800 */
[----:B------:R-:W3:Y:S01]  /*43a0*/  LDC.64 R4, c[0x0][0x890] ;  /* 0x00022400ff047b82 */ /* 0x000ee20000000a00 */
[----:B------:R-:W-:Y:S01]  /*43b0*/  UMOV UR21, 0x400 ;  /* 0x0000040000157882 */ /* 0x000fe20000000000 */
[----:B--2---:R-:W-:-:S02]  /*43c0*/  UIMAD.WIDE.U32 UR6, UR31, UR44, URZ ;  /* 0x0000002c1f0672a5 */ /* 0x004fc4000f8e00ff */
[----:B----4-:R-:W-:Y:S02]  /*43d0*/  UIMAD.WIDE.U32 UR8, UR30, UR47, URZ ;  /* 0x0000002f1e0872a5 */ /* 0x010fe4000f8e00ff */
[----:B-1----:R-:W-:Y:S02]  /*43e0*/  ULEA UR21, UR10, UR21, 0x18 ;  /* 0x000000150a157291 */ /* 0x002fe4000f8ec0ff */
[----:B------:R-:W-:Y:S02]  /*43f0*/  UPLOP3.LUT UP3, UPT, UPT, UPT, UPT, 0x40, 0x4 ;  /* 0x000000000004789c */ /* 0x000fe40003f6e870 */
[----:B------:R-:W-:Y:S02]  /*4400*/  UIADD3 UR37, UPT, UPT, UR21, 0x98, URZ ;  /* 0x0000009815257890 */ /* 0x000fe4000fffe0ff */
[----:B------:R-:W-:Y:S02]  /*4410*/  UIADD3 UR33, UPT, UPT, UR21, 0x80, URZ ;  /* 0x0000008015217890 */ /* 0x000fe4000fffe0ff */
[----:B------:R-:W-:-:S02]  /*4420*/  UIADD3 UR25, UPT, UPT, UR21, 0x88, URZ ;  /* 0x0000008815197890 */ /* 0x000fc4000fffe0ff */
[----:B------:R-:W-:Y:S01]  /*4430*/  UIADD3 UR17, UPT, UPT, UR21, 0x90, URZ ;  /* 0x0000009015117890 */ /* 0x000fe2000fffe0ff */
[----:B------:R-:W-:Y:S01]  /*4440*/  UMOV UR6, UR7 ;  /* 0x0000000700067c82 */ /* 0x000fe20008000000 */
[----:B------:R-:W-:Y:S01]  /*4450*/  UMOV UR41, UR9 ;  /* 0x0000000900297c82 */ /* 0x000fe20008000000 */
[----:B------:R-:W-:Y:S02]  /*4460*/  UISETP.GE.AND UP0, UPT, UR42, 0x1, UPT ;  /* 0x000000012a00788c */ /* 0x000fe4000bf06270 */
[----:B------:R-:W-:Y:S01]  /*4470*/  UISETP.NE.AND UP4, UPT, UR42, 0x1, UPT ;  /* 0x000000012a00788c */ /* 0x000fe2000bf85270 */
[----:B------:R-:W1:Y:S01]  /*4480*/  LDCU.64 UR22, c[0x0][0xb28] ;  /* 0x00016500ff1677ac */ /* 0x000e620008000a00 */
[----:B------:R-:W-:Y:S02]  /*4490*/  UISETP.NE.AND UP6, UPT, UR15, 0x1, UPT ;  /* 0x000000010f00788c */ /* 0x000fe4000bfc5270 */
[----:B------:R-:W-:Y:S02]  /*44a0*/  UISETP.NE.AND UP5, UPT, UR46, 0x1, UPT ;  /* 0x000000012e00788c */ /* 0x000fe4000bfa5270 */
[----:B------:R-:W-:-:S02]  /*44b0*/  UPRMT UR37, UR10, 0x654, UR37 ;  /* 0x000006540a257896 */ /* 0x000fc40008000025 */
[----:B------:R-:W-:Y:S02]  /*44c0*/  USHF.R.U32.HI UR43, URZ, UR45, UR6 ;  /* 0x0000002dff2b7299 */ /* 0x000fe40008011606 */
[----:B------:R-:W-:Y:S02]  /*44d0*/  UPRMT UR40, UR10, 0x654, UR33 ;  /* 0x000006540a287896 */ /* 0x000fe40008000021 */
[----:B------:R-:W-:Y:S02]  /*44e0*/  UPRMT UR39, UR10, 0x654, UR25 ;  /* 0x000006540a277896 */ /* 0x000fe40008000019 */
[----:B------:R-:W-:Y:S02]  /*44f0*/  UPRMT UR38, UR10, 0x654, UR17 ;  /* 0x000006540a267896 */ /* 0x000fe40008000011 */
[----:B---3--:R-:W-:Y:S02]  /*4500*/  USHF.R.U32.HI UR41, URZ, UR49, UR41 ;  /* 0x00000031ff297299 */ /* 0x008fe40008011629 */
[----:B------:R-:W-:-:S11]  /*4510*/  UISETP.NE.AND UP2, UPT, UR4, 0x1, UPT ;  /* 0x000000010400788c */ /* 0x000fd6000bf45270 */
.L_x_90:
[C---:B------:R-:W-:Y:S02]  /*4520*/  LEA R12, R14.reuse, UR21, 0x3 ;  /* 0x000000150e0c7c11 */ /* 0x040fe4000f8e18ff */
[----:B------:R-:W-:Y:S02]  /*4530*/  SHF.L.U32 R9, R13, 0x1f, RZ ;  /* 0x0000001f0d097819 */ /* 0x000fe400000006ff */
[----:B------:R-:W-:Y:S02]  /*4540*/  LEA R10, R14, UR21, 0x4 ;  /* 0x000000150e0a7c11 */ /* 0x000fe4000f8e20ff */
[----:B--2---:R-:W2:Y:S02]  /*4550*/  SYNCS.PHASECHK.TRANS64.TRYWAIT P0, [R12+URZ+0xd0], R9 ;  /* 0x0000d0090c0075a7 */ /* 0x004ea400080011ff */
[----:B--2---:R-:W-:Y:S05]  /*4560*/  @!P0 BRA `(.L_x_80) ;  /* 0x0000005000388947 */ /* 0x004fea0003800000 */
.L_x_178:
[----:B--2---:R-:W2:Y:S01]  /*4570*/  LDS.128 R8, [R10+0x160] ;  /* 0x000160000a087984 */ /* 0x004ea20000000c00 */
[----:B------:R-:W-:Y:S01]  /*4580*/  UISETP.GE.AND UP0, UPT, UR42, 0x1, UPT ;  /* 0x000000012a00788c */ /* 0x000fe2000bf06270 */
[----:B------:R-:W-:Y:S01]  /*4590*/  @!PT LDS RZ, [RZ] ;  /* 0x00000000fffff984 */ /* 0x000fe20000000800 */
[----:B------:R-:W-:Y:S01]  /*45a0*/  @!PT LDS RZ, [RZ] ;  /* 0x00000000fffff984 */ /* 0x000fe20000000800 */
[----:B------:R-:W-:Y:S01]  /*45b0*/  @!PT LDS RZ, [RZ] ;  /* 0x00000000fffff984 */ /* 0x000fe20000000800 */
[----:B------:R-:W-:Y:S01]  /*45c0*/  @!PT LDS RZ, [RZ] ;  /* 0x00000000fffff984 */ /* 0x000fe20000000800 */
[----:B------:R3:W-:Y:S06]  /*45d0*/  MEMBAR.ALL.CTA ;  /* 0x0000000000007992 */ /* 0x0007ec0000008000 */
[----:B---3--:R-:W3:Y:S01]  /*45e0*/  FENCE.VIEW.ASYNC.S ;  /* 0x00000000000073c6 */ /* 0x008ee20000000000 */
[----:B--2---:R-:W-:Y:S11]  /*45f0*/  LOP3.LUT P0, RZ, R10, 0x1, RZ, 0xc0, !PT ;  /* 0x000000010aff7812 */ /* 0x004ff6000780c0ff */
[----:B------:R-:W-:Y:S02]  /*4600*/  @!UPT UIADD3 URZ, UPT, UPT, URZ, URZ, URZ ;  /* 0x000000fffffff290 */ /* 0x000fe4000fffe0ff */
[----:B---3--:R-:W-:Y:S01]  /*4610*/  VOTEU.ANY UP1, P0 ;  /* 0x0000000000ff7886 */ /* 0x008fe20000020100 */
[----:B------:R-:W-:Y:S11]  /*4620*/  PLOP3.LUT P0, PT, PT, PT, UP1, 0x80, 0x8 ;  /* 0x000000000008781c */ /* 0x000ff60003f0f018 */
[----:B------:R-:W-:Y:S02]  /*4630*/  @!UPT UIADD3 URZ, UPT, UPT, URZ, URZ, URZ ;  /* 0x000000fffffff290 */ /* 0x000fe4000fffe0ff */
[----:B------:R-:W-:Y:S02]  /*4640*/  @P0 SHF.R.U32.HI R0, RZ, 0x10, R9 ;  /* 0x00000010ff000819 */ /* 0x000fe40000011609 */
[----:B------:R-:W-:Y:S02]  /*4650*/  @P0 MOV R6, R8 ;  /* 0x0000000800060202 */ /* 0x000fe40000000f00 */
[----:B------:R-:W-:Y:S01]  /*4660*/  @P0 R2UR UR4, R0 ;  /* 0x00000000000402ca */ /* 0x000fe200000e0000 */
[----:B------:R-:W-:Y:S01]  /*4670*/  VIADD R0, R12, 0xe0 ;  /* 0x000000e00c007836 */ /* 0x000fe20000000000 */
[----:B------:R-:W-:Y:S02]  /*4680*/  @P0 LOP3.LUT R8, R9, 0xffff, RZ, 0xc0, !PT ;  /* 0x0000ffff09080812 */ /* 0x000fe400078ec0ff */
[----:B------:R-:W-:Y:S02]  /*4690*/  @P0 R2UR UR6, R6 ;  /* 0x00000000060602ca */ /* 0x000fe400000e0000 */
[----:B------:R-:W-:Y:S02]  /*46a0*/  PRMT R0, RZ, 0x654, R0 ;  /* 0x00000654ff007816 */ /* 0x000fe40000000000 */
[----:B------:R-:W-:Y:S02]  /*46b0*/  @P0 R2UR UR5, R8 ;  /* 0x00000000080502ca */ /* 0x000fe400000e0000 */
[----:B------:R2:W-:Y:S03]  /*46c0*/  SYNCS.ARRIVE.TRANS64.RED.A1T0 RZ, [R0+URZ], RZ ;  /* 0x000000ff00ff79a7 */ /* 0x0005e600081004ff */
[----:B------:R-:W-:Y:S04]  /*46d0*/  @UP1 UMOV UR29, UR4 ;  /* 0x00000004001d1c82 */ /* 0x000fe80008000000 */
[----:B------:R-:W-:Y:S04]  /*46e0*/  @UP1 UMOV UR14, UR6 ;  /* 0x00000006000e1c82 */ /* 0x000fe80008000000 */
[----:B------:R-:W-:Y:S01]  /*46f0*/  @UP1 UMOV UR13, UR5 ;  /* 0x00000005000d1c82 */ /* 0x000fe20008000000 */
[----:B------:R-:W-:Y:S05]  /*4700*/  BRA.U !UP0, `(.L_x_81) ;  /* 0x0000000108a47547 */ /* 0x000fea000b800000 */
[----:B------:R-:W-:Y:S02]  /*4710*/  UIMAD.WIDE.U32 UR18, UR13, UR47, URZ ;  /* 0x0000002f0d1272a5 */ /* 0x000fe4000f8e00ff */
[----:B------:R-:W-:Y:S02]  /*4720*/  UIMAD.WIDE.U32 UR26, UR14, UR44, URZ ;  /* 0x0000002c0e1a72a5 */ /* 0x000fe4000f8e00ff */
[----:B------:R-:W-:Y:S02]  /*4730*/  USEL UR4, UR30, UR41, !UP5 ;  /* 0x000000291e047287 */ /* 0x000fe4000e800000 */
[----:B------:R-:W-:Y:S02]  /*4740*/  USEL UR7, UR31, UR43, !UP6 ;  /* 0x0000002b1f077287 */ /* 0x000fe4000f000000 */
[----:B-1----:R-:W-:Y:S02]  /*4750*/  UIMAD.WIDE.U32 UR8, UR4, UR22, URZ ;  /* 0x00000016040872a5 */ /* 0x002fe4000f8e00ff */
[----:B------:R-:W-:Y:S01]  /*4760*/  UIMAD.WIDE.U32 UR10, UR7, UR22, URZ ;  /* 0x00000016070a72a5 */ /* 0x000fe2000f8e00ff */
[----:B------:R-:W-:Y:S02]  /*4770*/  UMOV UR5, UR19 ;  /* 0x0000001300057c82 */ /* 0x000fe40008000000 */
[----:B------:R-:W-:Y:S03]  /*4780*/  USHF.R.U32.HI UR6, URZ, UR49, UR5 ;  /* 0x00000031ff067299 */ /* 0x000fe60008011605 */
[----:B------:R-:W-:Y:S01]  /*4790*/  UMOV UR5, UR27 ;  /* 0x0000001b00057c82 */ /* 0x000fe20008000000 */
[----:B------:R-:W-:Y:S02]  /*47a0*/  USEL UR6, UR13, UR6, !UP5 ;  /* 0x000000060d067287 */ /* 0x000fe4000e800000 */
[----:B------:R-:W-:Y:S03]  /*47b0*/  USHF.R.U32.HI UR12, URZ, UR45, UR5 ;  /* 0x0000002dff0c7299 */ /* 0x000fe60008011605 */
[----:B------:R-:W-:Y:S02]  /*47c0*/  UMOV UR5, UR9 ;  /* 0x0000000900057c82 */ /* 0x000fe40008000000 */
[----:B------:R-:W-:Y:S03]  /*47d0*/  @UP4 USHF.R.U32.HI UR4, URZ, UR23, UR5 ;  /* 0x00000017ff044299 */ /* 0x000fe60008011605 */
[----:B------:R-:W-:Y:S01]  /*47e0*/  UMOV UR5, UR11 ;  /* 0x0000000b00057c82 */ /* 0x000fe20008000000 */
[----:B------:R-:W-:Y:S02]  /*47f0*/  UIMAD UR4, UR42, UR4, URZ ;  /* 0x000000042a0472a4 */ /* 0x000fe4000f8e02ff */
[----:B------:R-:W-:Y:S02]  /*4800*/  @UP4 USHF.R.U32.HI UR7, URZ, UR23, UR5 ;  /* 0x00000017ff074299 */ /* 0x000fe40008011605 */
[----:B------:R-:W-:Y:S02]  /*4810*/  UIMAD.WIDE.U32 UR10, UR6, UR22, URZ ;  /* 0x00000016060a72a5 */ /* 0x000fe4000f8e00ff */
[----:B------:R-:W-:Y:S02]  /*4820*/  USEL UR5, UR14, UR12, !UP6 ;  /* 0x0000000c0e057287 */ /* 0x000fe4000f000000 */
[----:B------:R-:W-:Y:S02]  /*4830*/  UIMAD UR8, UR42, UR7, URZ ;  /* 0x000000072a0872a4 */ /* 0x000fe4000f8e02ff */
[----:B------:R-:W-:Y:S03]  /*4840*/  UISETP.GE.AND UP0, UPT, UR6, UR4, UPT ;  /* 0x000000040600728c */ /* 0x000fe6000bf06270 */
[----:B------:R-:W-:Y:S01]  /*4850*/  UMOV UR4, UR11 ;  /* 0x0000000b00047c82 */ /* 0x000fe20008000000 */
[----:B------:R-:W-:Y:S02]  /*4860*/  UISETP.GE.OR UP0, UPT, UR5, UR8, UP0 ;  /* 0x000000080500728c */ /* 0x000fe40008706670 */
[----:B------:R-:W-:Y:S02]  /*4870*/  USHF.R.U32.HI UR4, URZ, UR23, UR4 ;  /* 0x00000017ff047299 */ /* 0x000fe40008011604 */
[----:B------:R-:W-:Y:S02]  /*4880*/  UIMAD.WIDE.U32 UR8, UR5, UR22, URZ ;  /* 0x00000016050872a5 */ /* 0x000fe4000f8e00ff */
[----:B------:R-:W-:Y:S04]  /*4890*/  USEL UR10, UR6, UR4, !UP4 ;  /* 0x00000004060a7287 */ /* 0x000fe8000e000000 */
[----:B------:R-:W-:Y:S01]  /*48a0*/  UIADD3 UR11, UPT, UPT, -UR10, URZ, URZ ;  /* 0x000000ff0a0b7290 */ /* 0x000fe2000fffe1ff */
[----:B------:R-:W-:Y:S02]  /*48b0*/  @!UP0 UMOV UR4, UR9 ;  /* 0x0000000900048c82 */ /* 0x000fe40008000000 */
[----:B------:R-:W-:Y:S02]  /*48c0*/  @!UP0 USHF.R.U32.HI UR4, URZ, UR23, UR4 ;  /* 0x00000017ff048299 */ /* 0x000fe40008011604 */
[----:B------:R-:W-:Y:S02]  /*48d0*/  UIMAD UR8, UR42, UR11, UR6 ;  /* 0x0000000b2a0872a4 */ /* 0x000fe4000f8e0206 */
[----:B------:R-:W-:Y:S04]  /*48e0*/  @!UP0 USEL UR4, UR5, UR4, !UP4 ;  /* 0x0000000405048287 */ /* 0x000fe8000e000000 */
[----:B------:R-:W-:Y:S02]  /*48f0*/  @!UP0 UIMAD UR8, UR7, UR8, UR4 ;  /* 0x00000008070882a4 */ /* 0x000fe4000f8e0204 */
[----:B------:R-:W-:Y:S02]  /*4900*/  @!UP0 UIADD3 UR9, UPT, UPT, UR10, -UR4, URZ ;  /* 0x800000040a098290 */ /* 0x000fe4000fffe0ff */
[----:B------:R-:W-:Y:S02]  /*4910*/  UIADD3 UR4, UPT, UPT, -UR5, URZ, URZ ;  /* 0x000000ff05047290 */ /* 0x000fe4000fffe1ff */
[----:B------:R-:W-:Y:S02]  /*4920*/  UIADD3 UR7, UPT, UPT, -UR6, URZ, URZ ;  /* 0x000000ff06077290 */ /* 0x000fe4000fffe1ff */
[----:B------:R-:W-:Y:S02]  /*4930*/  @!UP0 UIMAD UR6, UR9, UR42, UR5 ;  /* 0x0000002a090682a4 */ /* 0x000fe4000f8e0205 */
[----:B------:R-:W-:Y:S02]  /*4940*/  UIMAD UR14, UR15, UR4, UR14 ;  /* 0x000000040f0e72a4 */ /* 0x000fe4000f8e020e */
[----:B------:R-:W-:Y:S01]  /*4950*/  UIMAD UR13, UR46, UR7, UR13 ;  /* 0x000000072e0d72a4 */ /* 0x000fe2000f8e020d */
[----:B------:R-:W-:Y:S02]  /*4960*/  @!UP0 UMOV UR5, UR8 ;  /* 0x0000000800058c82 */ /* 0x000fe40008000000 */
[----:B------:R-:W-:Y:S02]  /*4970*/  UIMAD UR14, UR5, UR15, UR14 ;  /* 0x0000000f050e72a4 */ /* 0x000fe4000f8e020e */
[----:B------:R-:W-:Y:S11]  /*4980*/  UIMAD UR13, UR6, UR46, UR13 ;  /* 0x0000002e060d72a4 */ /* 0x000ff6000f8e020d */
[----:B------:R-:W-:Y:S01]  /*4990*/  @!UPT UIADD3 URZ, UPT, UPT, URZ, URZ, URZ ;  /* 0x000000fffffff290 */ /* 0x000fe2000fffe0ff */
.L_x_81:
[----:B------:R-:W3:Y:S01]  /*49a0*/  @!UP2 LDCU.128 UR8, c[0x0][0xb10] ;  /* 0x00016200ff08a7ac */ /* 0x000ee20008000c00 */
[C---:B------:R-:W-:Y:S02]  /*49b0*/  ISETP.NE.U32.AND P1, PT, R4.reuse, RZ, PT ;  /* 0x000000ff0400720c */ /* 0x040fe40003f25070 */
[----:B------:R-:W-:Y:S02]  /*49c0*/  ISETP.NE.U32.AND P0, PT, R4, RZ, PT ;  /* 0x000000ff0400720c */ /* 0x000fe40003f05070 */
[C---:B------:R-:W-:Y:S02]  /*49d0*/  ISETP.NE.AND.EX P1, PT, R5.reuse, RZ, PT, P1 ;  /* 0x000000ff0500720c */ /* 0x040fe40003f25310 */
[----:B------:R-:W-:Y:S01]  /*49e0*/  ISETP.NE.AND.EX P0, PT, R5, RZ, PT, P0 ;  /* 0x000000ff0500720c */ /* 0x000fe20003f05300 */
[----:B------:R-:W4:Y:S01]  /*49f0*/  @!UP2 LDCU UR5, c[0x0][0xb0c] ;  /* 0x00016180ff05a7ac */ /* 0x000f220008000800 */
[----:B------:R-:W-:Y:S01]  /*4a00*/  SHF.L.U32 R9, R15, 0x1f, RZ ;  /* 0x0000001f0f097819 */ /* 0x000fe200000006ff */
[----:B------:R-:W-:Y:S02]  /*4a10*/  USHF.L.U32 UR35, UR16, 0x6, URZ ;  /* 0x0000000610237899 */ /* 0x000fe400080006ff */
[----:B------:R-:W-:Y:S02]  /*4a20*/  USHF.L.U32 UR34, UR20, 0x7, URZ ;  /* 0x0000000714227899 */ /* 0x000fe400080006ff */
[----:B---3--:R-:W-:Y:S07]  /*4a30*/  UIMAD.WIDE.U32 UR6, UR14, UR8, URZ ;  /* 0x000000080e0672a5 */ /* 0x008fee000f8e00ff */
[----:B------:R-:W-:Y:S01]  /*4a40*/  @!UP2 UMOV UR4, UR7 ;  /* 0x000000070004ac82 */ /* 0x000fe20008000000 */
[----:B----4-:R-:W-:Y:S02]  /*4a50*/  @!UP2 UISETP.NE.AND UP0, UPT, UR5, 0x1, UPT ;  /* 0x000000010500a88c */ /* 0x010fe4000bf05270 */
[----:B------:R-:W-:Y:S02]  /*4a60*/  @!UP2 USHF.R.U32.HI UR4, URZ, UR9, UR4 ;  /* 0x00000009ff04a299 */ /* 0x000fe40008011604 */
[----:B------:R-:W-:Y:S02]  /*4a70*/  UIMAD.WIDE.U32 UR6, UR13, UR11, URZ ;  /* 0x0000000b0d0672a5 */ /* 0x000fe4000f8e00ff */
[----:B------:R-:W-:Y:S02]  /*4a80*/  @!UP2 USEL UR8, UR14, UR4, !UP0 ;  /* 0x000000040e08a287 */ /* 0x000fe4000c000000 */
[----:B------:R-:W-:Y:S03]  /*4a90*/  @!UP2 UISETP.NE.AND UP0, UPT, UR10, 0x1, UPT ;  /* 0x000000010a00a88c */ /* 0x000fe6000bf05270 */
[----:B------:R-:W-:Y:S02]  /*4aa0*/  @!UP2 UMOV UR6, UR7 ;  /* 0x000000070006ac82 */ /* 0x000fe40008000000 */
[----:B------:R-:W3:Y:S02]  /*4ab0*/  @!UP2 LDCU UR4, c[0x0][0xb20] ;  /* 0x00016400ff04a7ac */ /* 0x000ee40008000800 */
[----:B---3--:R-:W-:Y:S04]  /*4ac0*/  @!UP2 USHF.R.U32.HI UR6, URZ, UR4, UR6 ;  /* 0x00000004ff06a299 */ /* 0x008fe80008011606 */
[----:B------:R-:W-:Y:S04]  /*4ad0*/  @!UP2 USEL UR6, UR13, UR6, !UP0 ;  /* 0x000000060d06a287 */ /* 0x000fe8000c000000 */
[----:B------:R-:W-:Y:S02]  /*4ae0*/  @!UP2 UIADD3 UR4, UPT, UPT, -UR8, UR6, URZ ;  /* 0x000000060804a290 */ /* 0x000fe4000fffe1ff */
[----:B------:R-:W-:Y:S02]  /*4af0*/  @!UP2 UIADD3 UR6, UPT, UPT, UR8, -UR6, URZ ;  /* 0x800000060806a290 */ /* 0x000fe4000fffe0ff */
[----:B------:R-:W-:Y:S02]  /*4b00*/  @!UP2 UIMAD UR14, UR4, UR5, UR14 ;  /* 0x00000005040ea2a4 */ /* 0x000fe4000f8e020e */
[----:B------:R-:W-:Y:S01]  /*4b10*/  @!UP2 UIMAD UR13, UR6, UR10, UR13 ;  /* 0x0000000a060da2a4 */ /* 0x000fe2000f8e020d */
[----:B------:R-:W-:Y:S11]  /*4b20*/  BRA.U UP3, `(.L_x_82) ;  /* 0x0000000103107547 */ /* 0x000ff6000b800000 */
[----:B--2---:R-:W-:Y:S04]  /*4b30*/  MOV R0, UR48 ;  /* 0x0000003000007c02 */ /* 0x004fe80008000f00 */
[----:B------:R-:W-:Y:S04]  /*4b40*/  SHF.L.U32 R11, R0, 0x1f, RZ ;  /* 0x0000001f000b7819 */ /* 0x000fe800000006ff */
[----:B------:R-:W2:Y:S02]  /*4b50*/  SYNCS.PHASECHK.TRANS64.TRYWAIT P2, [UR21+0xc8], R11 ;  /* 0x0000c80bff0075a7 */ /* 0x000ea40008041115 */
[----:B--2---:R-:W-:Y:S05]  /*4b60*/  @!P2 BRA `(.L_x_83) ;  /* 0x0000004800cca947 */ /* 0x004fea0003800000 */
.L_x_82:
[----:B------:R-:W-:Y:S05]  /*4b70*/  @!P1 BRA `(.L_x_84) ;  /* 0x0000000000309947 */ /* 0x000fea0003800000 */
[----:B------:R-:W-:Y:S01]  /*4b80*/  ISETP.NE.U32.AND P1, PT, R2, RZ, PT ;  /* 0x000000ff0200720c */ /* 0x000fe20003f25070 */
[----:B------:R-:W3:Y:S01]  /*4b90*/  LDCU.64 UR4, c[0x0][0x358] ;  /* 0x00006b00ff0477ac */ /* 0x000ee20008000a00 */
[----:B------:R-:W-:Y:S02]  /*4ba0*/  IMAD.MOV.U32 R63, RZ, RZ, 0x1 ;  /* 0x00000001ff3f7424 */ /* 0x000fe400078e00ff */
[----:B------:R-:W-:Y:S11]  /*4bb0*/  ISETP.NE.AND.EX P1, PT, R3, RZ, PT, P1 ;  /* 0x000000ff0300720c */ /* 0x000ff60003f25310 */
[----:B------:R-:W-:Y:S02]  /*4bc0*/  @!UPT UIADD3 URZ, UPT, UPT, URZ, URZ, URZ ;  /* 0x000000fffffff290 */ /* 0x000fe4000fffe0ff */
[----:B--2---:R-:W2:Y:S01]  /*4bd0*/  @P1 LDC.64 R10, c[0x0][0x888] ;  /* 0x00022200ff0a1b82 */ /* 0x004ea20000000a00 */
[----:B------:R-:W-:Y:S04]  /*4be0*/  @P1 IMAD R0, R4, UR36, RZ ;  /* 0x0000002404001c24 */ /* 0x000fe8000f8e02ff */
[----:B--2---:R-:W-:Y:S04]  /*4bf0*/  @P1 IMAD.WIDE R10, R0, 0x4, R10 ;  /* 0x00000004000a1825 */ /* 0x004fe800078e020a */
[----:B------:R-:W-:Y:S01]  /*4c00*/  HFMA2 R0, -RZ, RZ, 0, 5.9604644775390625e-08 ;  /* 0x00000001ff007431 */ /* 0x000fe200000001ff */
[----:B---3-5:R3:W5:Y:S04]  /*4c10*/  @P1 LDG.E R27, desc[UR4][R10.64] ;  /* 0x000000040a1b1981 */ /* 0x028768000c1e1900 */
[----:B------:R-:W-:Y:S01]  /*4c20*/  @!P1 PRMT R63, R0, 0x7610, R63 ;  /* 0x00007610003f9816 */ /* 0x000fe2000000003f */
[----:B---3--:R-:W4:Y:S06]  /*4c30*/  @!P1 LDC R27, c[0x0][0x880] ;  /* 0x00022000ff1b9b82 */ /* 0x008f2c0000000800 */
.L_x_84:
[----:B----45:R-:W-:Y:S01]  /*4c40*/  @!P0 FSETP.EQ.AND P1, PT, R27, RZ, PT ;  /* 0x000000ff1b00820b */ /* 0x030fe20003f22000 */
[----:B------:R-:W-:Y:S01]  /*4c50*/  @!UPT UIADD3 URZ, UPT, UPT, URZ, URZ, URZ ;  /* 0x000000fffffff290 */ /* 0x000fe2000fffe0ff */
[----:B------:R-:W-:Y:S11]  /*4c60*/  @!P0 BRA `(.L_x_85) ;  /* 0x0000000000188947 */ /* 0x000ff60003800000 */
[----:B------:R-:W-:Y:S02]  /*4c70*/  LOP3.LUT P0, RZ, R63, 0xff, RZ, 0xc0, !PT ;  /* 0x000000ff3fff7812 */ /* 0x000fe4000780c0ff */
[----:B------:R-:W-:Y:S04]  /*4c80*/  ISETP.NE.U32.AND P1, PT, R2, RZ, PT ;  /* 0x000000ff0200720c */ /* 0x000fe80003f25070 */
[----:B------:R-:W-:Y:S04]  /*4c90*/  ISETP.NE.AND.EX P1, PT, R3, RZ, PT, P1 ;  /* 0x000000ff0300720c */ /* 0x000fe80003f25310 */
[----:B------:R-:W-:Y:S03]  /*4ca0*/  PLOP3.LUT P1, PT, P1, PT, PT, 0x8, 0x80 ;  /* 0x000000000080781c */ /* 0x000fe60000f2e170 */
[----:B------:R-:W-:Y:S11]  /*4cb0*/  @P0 FSETP.EQ.AND P1, PT, R27, RZ, PT ;  /* 0x000000ff1b00020b */ /* 0x000ff60003f22000 */
[----:B------:R-:W-:Y:S02]  /*4cc0*/  @!UPT UIADD3 URZ, UPT, UPT, URZ, URZ, URZ ;  /* 0x000000fffffff290 */ /* 0x000fe4000fffe0ff */
.L_x_85:
[----:B------:R-:W3:Y:S01]  /*4cd0*/  SYNCS.PHASECHK.TRANS64.TRYWAIT P2, [UR21+0xa0], R9 ;  /* 0x0000a009ff0075a7 */ /* 0x000ee20008041115 */
[----:B------:R-:W-:Y:S04]  /*4ce0*/  ELECT P0, URZ, PT ;  /* 0x0000000000ff782f */ /* 0x000fe80003800000 */
[----:B------:R-:W-:Y:S11]  /*4cf0*/  PLOP3.LUT P1, PT, P1, P0, PT, 0xf2, 0x2f ;  /* 0x00000000002f781c */ /* 0x000ff60000f21e72 */
[----:B------:R-:W-:Y:S02]  /*4d00*/  @!UPT UIADD3 URZ, UPT, UPT, URZ, URZ, URZ ;  /* 0x000000fffffff290 */ /* 0x000fe4000fffe0ff */
[----:B------:R-:W-:Y:S05]  /*4d10*/  @!P1 IADD3 R8, P0, PT, R16, 0x580, RZ ;  /* 0x0000058010089810 */ /* 0x000fea0007f1e0ff */
[----:B------:R-:W-:Y:S01]  /*4d20*/  @!P1 IMAD.X R6, RZ, RZ, R17, P0 ;  /* 0x000000ffff069224 */ /* 0x000fe200000e0611 */
[----:B---3--:R-:W-:Y:S07]  /*4d30*/  @!P2 BRA `(.L_x_86) ;  /* 0x000000480070a947 */ /* 0x008fee0003800000 */
.L_x_181:
[----:B------:R-:W-:Y:S01]  /*4d40*/  @!P1 R2UR UR5, R8 ;  /* 0x00000000080592ca */ /* 0x000fe200000e0000 */
[----:B------:R-:W-:Y:S01]  /*4d50*/  VOTEU.ALL UP0, P1 ;  /* 0x0000000000ff7886 */ /* 0x000fe20000800000 */
[----:B------:R-:W-:Y:S01]  /*4d60*/  @!P1 R2UR UR4, R6 ;  /* 0x00000000060492ca */ /* 0x000fe200000e0000 */
[----:B--2---:R-:W-:Y:S01]  /*4d70*/  @!P1 IMAD.MOV.U32 R0, RZ, RZ, 0x2000 ;  /* 0x00002000ff009424 */ /* 0x004fe200078e00ff */
[----:B------:R-:W-:Y:S01]  /*4d80*/  UMOV UR6, 0x0 ;  /* 0x0000000000067882 */ /* 0x000fe20000000000 */
[----:B------:R-:W-:Y:S01]  /*4d90*/  UMOV UR7, 0x10000000 ;  /* 0x1000000000077882 */ /* 0x000fe20000000000 */
[----:B------:R-:W-:Y:S01]  /*4da0*/  @!UP0 UIADD3 UR32, UPT, UPT, UR21, 0x400, URZ ;  /* 0x0000040015208890 */ /* 0x000fe2000fffe0ff */
[----:B------:R-:W-:Y:S01]  /*4db0*/  @!P1 IADD3 R8, P0, PT, R16, 0x580, RZ ;  /* 0x0000058010089810 */ /* 0x000fe20007f1e0ff */
[----:B------:R-:W-:Y:S04]  /*4dc0*/  VOTEU.ALL UP0, P1 ;  /* 0x0000000000ff7886 */ /* 0x000fe80000800000 */
[----:B------:R-:W-:Y:S02]  /*4dd0*/  @!P1 IMAD.X R6, RZ, RZ, R17, P0 ;  /* 0x000000ffff069224 */ /* 0x000fe400000e0611 */
[----:B------:R-:W-:Y:S02]  /*4de0*/  IMAD.U32 R10, RZ, RZ, UR5 ;  /* 0x00000005ff0a7e24 */ /* 0x000fe4000f8e00ff */
[----:B------:R-:W-:Y:S03]  /*4df0*/  IMAD.U32 R11, RZ, RZ, UR4 ;  /* 0x00000004ff0b7e24 */ /* 0x000fe6000f8e00ff */
[----:B------:R-:W-:Y:S02]  /*4e00*/  @!P1 R2UR UR4, R10 ;  /* 0x000000000a0492ca */ /* 0x000fe400000e0000 */
[----:B------:R-:W-:Y:S11]  /*4e10*/  @!P1 R2UR UR5, R11 ;  /* 0x000000000b0592ca */ /* 0x000ff600000e0000 */
[----:B------:R-:W-:Y:S02]  /*4e20*/  @!UPT UIADD3 URZ, UPT, UPT, URZ, URZ, URZ ;  /* 0x000000fffffff290 */ /* 0x000fe4000fffe0ff */
[----:B------:R2:W-:Y:S01]  /*4e30*/  @!UP0 UTMALDG.3D [UR32], [UR4], desc[UR6] ;  /* 0x00000620040085b4 */ /* 0x0005e20008011000 */
[----:B------:R2:W-:Y:S01]  /*4e40*/  @!P1 SYNCS.ARRIVE.TRANS64.RED.A0TR RZ, [UR21+0x80], R0 ;  /* 0x00008000ffff99a7 */ /* 0x0005e20008300415 */
[----:B------:R-:W-:Y:S01]  /*4e50*/  SYNCS.ARRIVE.TRANS64.RED.A1T0 RZ, [UR40], RZ ;  /* 0x000000ffffff79a7 */ /* 0x000fe20008100428 */
[----:B------:R-:W3:Y:S02]  /*4e60*/  SYNCS.PHASECHK.TRANS64.TRYWAIT P2, [UR21+0xa8], R9 ;  /* 0x0000a809ff0075a7 */ /* 0x000ee40008041115 */
[----:B--23--:R-:W-:Y:S05]  /*4e70*/  @!P2 BRA `(.L_x_87) ;  /* 0x000000480038a947 */ /* 0x00cfea0003800000 */
.L_x_183:
        /* <DEDUP_REMOVED lines=8> */
[----:B------:R-:W-:Y:S01]  /*4f00*/  @!UP0 UIADD3 UR24, UPT, UPT, UR21, 0x2400, URZ ;  /* 0x0000240015188890 */ /* 0x000fe2000fffe0ff */
[----:B------:R-:W-:Y:S01]  /*4f10*/  VOTEU.ALL UP0, P1 ;  /* 0x0000000000ff7886 */ /* 0x000fe20000800000 */
[----:B------:R-:W-:Y:S01]  /*4f20*/  UMOV UR27, UR35 ;  /* 0x00000023001b7c82 */ /* 0x000fe20008000000 */
[----:B------:R-:W-:Y:S02]  /*4f30*/  UMOV UR28, UR36 ;  /* 0x00000024001c7c82 */ /* 0x000fe40008000000 */
[----:B------:R-:W-:Y:S02]  /*4f40*/  IMAD.U32 R10, RZ, RZ, UR5 ;  /* 0x00000005ff0a7e24 */ /* 0x000fe4000f8e00ff */
[----:B------:R-:W-:Y:S02]  /*4f50*/  IMAD.U32 R11, RZ, RZ, UR4 ;  /* 0x00000004ff0b7e24 */ /* 0x000fe4000f8e00ff */
[----:B------:R-:W-:Y:S01]  /*4f60*/  @!P1 IMAD.X R6, RZ, RZ, R17, P0 ;  /* 0x000000ffff069224 */ /* 0x000fe200000e0611 */
        /* <DEDUP_REMOVED lines=8> */
.L_x_185:
[----:B------:R-:W-:Y:S01]  /*4ff0*/  @!P1 R2UR UR5, R8 ;  /* 0x00000000080592ca */ /* 0x000fe200000e0000 */
[----:B------:R-:W-:Y:S01]  /*5000*/  VOTEU.ALL UP0, P1 ;  /* 0x0000000000ff7886 */ /* 0x000fe20000800000 */
[----:B------:R-:W-:Y:S01]  /*5010*/  @!P1 R2UR UR4, R6 ;  /* 0x00000000060492ca */ /* 0x000fe200000e0000 */
[----:B--2---:R-:W-:Y:S01]  /*5020*/  @!P1 IMAD.MOV.U32 R0, RZ, RZ, 0x2000 ;  /* 0x00002000ff009424 */ /* 0x004fe200078e00ff */
[----:B------:R-:W-:Y:S01]  /*5030*/  UMOV UR6, 0x0 ;  /* 0x0000000000067882 */ /* 0x000fe20000000000 */
[----:B------:R-:W-:Y:S01]  /*5040*/  UMOV UR7, 0x10000000 ;  /* 0x1000000000077882 */ /* 0x000fe20000000000 */
[----:B------:R-:W-:Y:S01]  /*5050*/  @!UP0 UIADD3 UR18, UPT, UPT, UR34, 0x40, URZ ;  /* 0x0000004022128890 */ /* 0x000fe2000fffe0ff */
[----:B------:R-:W-:Y:S01]  /*5060*/  VIADD R14, R14, 0x1 ;  /* 0x000000010e0e7836 */ /* 0x000fe20000000000 */
[----:B------:R-:W-:Y:S01]  /*5070*/  @!UP0 UIADD3 UR16, UPT, UPT, UR21, 0x4400, URZ ;  /* 0x0000440015108890 */ /* 0x000fe2000fffe0ff */
[----:B------:R-:W-:Y:S01]  /*5080*/  VOTEU.ALL UP0, P1 ;  /* 0x0000000000ff7886 */ /* 0x000fe20000800000 */
[----:B------:R-:W-:Y:S01]  /*5090*/  UMOV UR19, UR35 ;  /* 0x0000002300137c82 */ /* 0x000fe20008000000 */
[----:B------:R-:W-:Y:S02]  /*50a0*/  UMOV UR20, UR36 ;  /* 0x0000002400147c82 */ /* 0x000fe40008000000 */
        /* <DEDUP_REMOVED lines=10> */
.L_x_187:
[----:B------:R-:W-:Y:S01]  /*5150*/  @!P1 IADD3 R6, P0, PT, R16, 0x580, RZ ;  /* 0x0000058010069810 */ /* 0x000fe20007f1e0ff */
[----:B------:R-:W-:Y:S01]  /*5160*/  VOTEU.ALL UP0, P1 ;  /* 0x0000000000ff7886 */ /* 0x000fe20000800000 */
[----:B------:R-:W-:Y:S01]  /*5170*/  UMOV UR6, 0x0 ;  /* 0x0000000000067882 */ /* 0x000fe20000000000 */
[----:B------:R-:W-:Y:S01]  /*5180*/  UMOV UR7, 0x10000000 ;  /* 0x1000000000077882 */ /* 0x000fe20000000000 */
[----:B------:R-:W-:Y:S01]  /*5190*/  @!P1 R2UR UR5, R6 ;  /* 0x00000000060592ca */ /* 0x000fe200000e0000 */
[----:B--2---:R-:W-:Y:S01]  /*51a0*/  @!P1 IMAD.X R0, RZ, RZ, R17, P0 ;  /* 0x000000ffff009224 */ /* 0x004fe200000e0611 */
[----:B------:R-:W-:Y:S01]  /*51b0*/  @!UP0 UIADD3 UR10, UPT, UPT, UR34, 0x60, URZ ;  /* 0x00000060220a8890 */ /* 0x000fe2000fffe0ff */
[----:B------:R-:W-:Y:S01]  /*51c0*/  R2UR UR18, R65 ;  /* 0x00000000411272ca */ /* 0x000fe200000e0000 */
[----:B------:R-:W-:Y:S01]  /*51d0*/  @!UP0 UIADD3 UR8, UPT, UPT, UR21, 0x6400, URZ ;  /* 0x0000640015088890 */ /* 0x000fe2000fffe0ff */
[----:B------:R-:W-:Y:S01]  /*51e0*/  R2UR UR16, R66 ;  /* 0x00000000421072ca */ /* 0x000fe200000e0000 */
[----:B------:R-:W-:Y:S01]  /*51f0*/  @!UP0 UIADD3 UR9, UPT, UPT, UR21, 0x98, URZ ;  /* 0x0000009815098890 */ /* 0x000fe2000fffe0ff */
[----:B------:R-:W-:Y:S01]  /*5200*/  @!P1 R2UR UR4, R0 ;  /* 0x00000000000492ca */ /* 0x000fe200000e0000 */
[----:B------:R-:W-:Y:S01]  /*5210*/  VOTEU.ALL UP0, P1 ;  /* 0x0000000000ff7886 */ /* 0x000fe20000800000 */
[----:B------:R-:W-:Y:S01]  /*5220*/  UMOV UR11, UR35 ;  /* 0x00000023000b7c82 */ /* 0x000fe20008000000 */
[----:B------:R-:W-:Y:S01]  /*5230*/  UMOV UR12, UR36 ;  /* 0x00000024000c7c82 */ /* 0x000fe20008000000 */
[C---:B------:R-:W-:Y:S01]  /*5240*/  ISETP.NE.AND P0, PT, R14.reuse, 0x2, PT ;  /* 0x000000020e00780c */ /* 0x040fe20003f05270 */
[----:B------:R-:W-:Y:S01]  /*5250*/  UPLOP3.LUT UP3, UPT, UPT, UPT, UPT, 0x80, 0x8 ;  /* 0x000000000008789c */ /* 0x000fe20003f6f070 */
[----:B------:R-:W-:Y:S01]  /*5260*/  IMAD.U32 R8, RZ, RZ, UR5 ;  /* 0x00000005ff087e24 */ /* 0x000fe2000f8e00ff */
[----:B------:R-:W-:Y:S01]  /*5270*/  LOP3.LUT R15, R15, 0x1, RZ, 0x3c, !PT ;  /* 0x000000010f0f7812 */ /* 0x000fe200078e3cff */
[----:B------:R-:W-:Y:S01]  /*5280*/  UMOV UR36, UR29 ;  /* 0x0000001d00247c82 */ /* 0x000fe20008000000 */
[----:B------:R-:W-:Y:S01]  /*5290*/  SEL R0, RZ, 0x1, P0 ;  /* 0x00000001ff007807 */ /* 0x000fe20000000000 */
[----:B------:R-:W-:Y:S01]  /*52a0*/  UIADD3 UR20, UPT, UPT, UR13, UR18, URZ ;  /* 0x000000120d147290 */ /* 0x000fe2000fffe0ff */
[----:B------:R-:W-:Y:S01]  /*52b0*/  SEL R14, R14, RZ, P0 ;  /* 0x000000ff0e0e7207 */ /* 0x000fe20000000000 */
[----:B------:R-:W-:Y:S01]  /*52c0*/  UIADD3 UR16, UPT, UPT, UR14, UR16, URZ ;  /* 0x000000100e107290 */ /* 0x000fe2000fffe0ff */
[----:B------:R-:W-:Y:S01]  /*52d0*/  IMAD.U32 R9, RZ, RZ, UR4 ;  /* 0x00000004ff097e24 */ /* 0x000fe2000f8e00ff */
[----:B------:R-:W-:Y:S02]  /*52e0*/  @!P1 R2UR UR4, R8 ;  /* 0x00000000080492ca */ /* 0x000fe400000e0000 */
[----:B------:R-:W-:Y:S02]  /*52f0*/  LOP3.LUT R13, R13, R0, RZ, 0x3c, !PT ;  /* 0x000000000d0d7212 */ /* 0x000fe400078e3cff */
[----:B------:R-:W-:Y:S11]  /*5300*/  @!P1 R2UR UR5, R9 ;  /* 0x00000000090592ca */ /* 0x000ff600000e0000 */
[----:B------:R-:W-:Y:S02]  /*5310*/  @!UPT UIADD3 URZ, UPT, UPT, URZ, URZ, URZ ;  /* 0x000000fffffff290 */ /* 0x000fe4000fffe0ff */
[----:B------:R2:W-:Y:S01]  /*5320*/  @!UP0 UTMALDG.3D [UR8], [UR4], desc[UR6] ;  /* 0x00000608040085b4 */ /* 0x0005e20008011000 */
[----:B------:R2:W-:Y:S01]  /*5330*/  @!P1 SYNCS.ARRIVE.TRANS64.RED.A0TR RZ, [UR21+0x98], R7 ;  /* 0x00009807ffff99a7 */ /* 0x0005e20008300415 */
[----:B------:R-:W-:Y:S01]  /*5340*/  SYNCS.ARRIVE.TRANS64.RED.A1T0 RZ, [UR37], RZ ;  /* 0x000000ffffff79a7 */ /* 0x000fe20008100425 */
[----:B------:R-:W-:Y:S05]  /*5350*/  BRA.U UP1, `(.L_x_90) ;  /* 0xfffffff101707547 */ /* 0x000fea000b83ffff */
[----:B------:R-:W-:-:S04]  /*5360*/  SHF.L.U32 R3, R15, 0x1f, RZ ;  /* 0x0000001f0f037819 */ /* 0x000fc800000006ff */
[----:B------:R-:W3:Y:S02]  /*5370*/  SYNCS.PHASECHK.TRANS64.TRYWAIT P0, [UR21+0xa0], R3 ;  /* 0x0000a003ff0075a7 */ /* 0x000ee40008001115 */
[----:B---3--:R-:W-:Y:S05]  /*5380*/  @!P0 BRA `(.L_x_91) ;  /* 0x00000044003c8947 */ /* 0x008fea0003800000 */
.L_x_189:
[----:B------:R-:W4:Y:S02]  /*5390*/  SYNCS.PHASECHK.TRANS64.TRYWAIT P0, [UR21+0xa8], R3 ;  /* 0x0000a803ff0075a7 */ /* 0x000f240008001115 */
[----:B----4-:R-:W-:Y:S05]  /*53a0*/  @!P0 BRA `(.L_x_92) ;  /* 0x00000044004c8947 */ /* 0x010fea0003800000 */
.L_x_191:
[----:B------:R-:W4:Y:S02]  /*53b0*/  SYNCS.PHASECHK.TRANS64.TRYWAIT P0, [UR21+0xb0], R3 ;  /* 0x0000b003ff0075a7 */ /* 0x000f240008001115 */
[----:B----4-:R-:W-:Y:S05]  /*53c0*/  @!P0 BRA `(.L_x_93) ;  /* 0x00000044005c8947 */ /* 0x010fea0003800000 */
.L_x_193:
[----:B---3--:R-:W-:-:S07]  /*53d0*/  MOV R0, UR21 ;  /* 0x0000001500007c02 */ /* 0x008fce0008000f00 */
.L_x_94:
[----:B---3--:R-:W-:-:S04]  /*53e0*/  SHF.L.U32 R3, R15, 0x1f, RZ ;  /* 0x0000001f0f037819 */ /* 0x008fc800000006ff */
[----:B------:R3:W4:Y:S03]  /*53f0*/  SYNCS.PHASECHK.TRANS64.TRYWAIT P0, [R0+URZ+0xb8], R3 ;  /* 0x0000b803000075a7 */ /* 0x00072600080011ff */
[----:B----4-:R-:W-:Y:S05]  /*5400*/  @!P0 NANOSLEEP.SYNCS 0x989680 ;  /* 0x009896800000895d */ /* 0x010fea0003900000 */
[----:B------:R-:W4:Y:S02]  /*5410*/  @!P0 SYNCS.PHASECHK.TRANS64 P0, [R0+URZ+0xb8], R3 ;  /* 0x0000b803000085a7 */ /* 0x000f2400080010ff */
[----:B-12-4-:R-:W-:Y:S05]  /*5420*/  @P0 EXIT ;  /* 0x000000000000094d */ /* 0x016fea0003800000 */
[----:B------:R-:W-:Y:S05]  /*5430*/  BRA `(.L_x_94) ;  /* 0xfffffffc00e87947 */ /* 0x000fea000383ffff */
.L_x_79:
[----:B------:R-:W-:-:S06]  /*5440*/  UISETP.GE.AND UP0, UPT, UR17, 0x4, UPT ;  /* 0x000000041100788c */ /* 0x000fcc000bf06270 */
[----:B------:R-:W-:-:S13]  /*5450*/  PLOP3.LUT P0, PT, PT, PT, UP0, 0x80, 0x8 ;  /* 0x000000000008781c */ /* 0x000fda0003f0f008 */
[----:B------:R-:W-:Y:S05]  /*5460*/  @!P0 EXIT ;  /* 0x000000000000894d */ /* 0x000fea0003800000 */
[----:B------:R-:W1:Y:S08]  /*5470*/  S2UR UR4, SR_CgaCtaId ;  /* 0x00000000000479c3 */ /* 0x000e700000008800 */
[----:B------:R-:W-:Y:S01]  /*5480*/  BAR.SYNC.DEFER_BLOCKING 0x6, 0xa0 ;  /* 0x0182800000007b1d */ /* 0x000fe20000010000 */
[C---:B------:R-:W-:Y:S01]  /*5490*/  IMAD.SHL.U32 R5, R76.reuse, 0x20, RZ ;  /* 0x000000204c057824 */ /* 0x040fe200078e00ff */
[C---:B------:R-:W-:Y:S01]  /*54a0*/  R2P PR, R76.reuse, 0x6 ;  /* 0x000000064c007804 */ /* 0x040fe20000000000 */
[C---:B------:R-:W-:Y:S01]  /*54b0*/  IMAD.SHL.U32 R2, R76.reuse, 0x4, RZ ;  /* 0x000000044c027824 */ /* 0x040fe200078e00ff */
[----:B------:R-:W-:Y:S01]  /*54c0*/  CS2R R70, SRZ ;  /* 0x0000000000467805 */ /* 0x000fe2000001ff00 */
[----:B------:R-:W-:Y:S01]  /*54d0*/  IMAD.U32 R23, R76, 0x10000, RZ ;  /* 0x000100004c177824 */ /* 0x000fe200078e00ff */
[----:B------:R-:W-:-:S02]  /*54e0*/  UMOV UR44, 0x400 ;  /* 0x00000400002c7882 */ /* 0x000fc40000000000 */
[----:B------:R-:W2:Y:S01]  /*54f0*/  LDC.64 R60, c[0x0][0x8b0] ;  /* 0x00022c00ff3c7b82 */ /* 0x000ea20000000a00 */
[C---:B------:R-:W-:Y:S01]  /*5500*/  LOP3.LUT R3, R5.reuse, 0xe0, RZ, 0xc0, !PT ;  /* 0x000000e005037812 */ /* 0x040fe200078ec0ff */
[----:B------:R-:W-:Y:S01]  /*5510*/  IMAD.SHL.U32 R62, R76, 0x10, RZ ;  /* 0x000000104c3e7824 */ /* 0x000fe200078e00ff */
[----:B------:R-:W-:Y:S01]  /*5520*/  LOP3.LUT R5, R5, 0x100, RZ, 0xc0, !PT ;  /* 0x0000010005057812 */ /* 0x000fe200078ec0ff */
[----:B------:R-:W-:Y:S01]  /*5530*/  IMAD.MOV.U32 R75, RZ, RZ, 0x10 ;  /* 0x00000010ff4b7424 */ /* 0x000fe200078e00ff */
[----:B------:R-:W-:Y:S01]  /*5540*/  LOP3.LUT R2, R3, 0x1c, R2, 0xf8, !PT ;  /* 0x0000001c03027812 */ /* 0x000fe200078ef802 */
[----:B------:R-:W-:Y:S01]  /*5550*/  IMAD.MOV.U32 R74, RZ, RZ, 0x20 ;  /* 0x00000020ff4a7424 */ /* 0x000fe200078e00ff */
[----:B------:R-:W-:Y:S01]  /*5560*/  SHF.R.U32.HI R3, RZ, 0x2, R76 ;  /* 0x00000002ff037819 */ /* 0x000fe2000001164c */
[----:B------:R-:W3:Y:S01]  /*5570*/  LDC.64 R42, c[0x0][0x8a8] ;  /* 0x00022a00ff2a7b82 */ /* 0x000ee20000000a00 */
[----:B------:R-:W-:Y:S01]  /*5580*/  LOP3.LUT R23, R23, 0x600000, RZ, 0xc0, !PT ;  /* 0x0060000017177812 */ /* 0x000fe200078ec0ff */
[----:B------:R-:W-:Y:S01]  /*5590*/  IMAD.MOV.U32 R73, RZ, RZ, 0x1 ;  /* 0x00000001ff497424 */ /* 0x000fe200078e00ff */
[----:B------:R-:W-:Y:S01]  /*55a0*/  LOP3.LUT R62, R5, 0x600, R62, 0xf8, !PT ;  /* 0x00000600053e7812 */ /* 0x000fe200078ef83e */
[----:B------:R-:W-:Y:S01]  /*55b0*/  IMAD.MOV.U32 R22, RZ, RZ, RZ ;  /* 0x000000ffff167224 */ /* 0x000fe200078e00ff */
[----:B------:R-:W-:Y:S01]  /*55c0*/  LOP3.LUT R3, R2, 0x4, R3, 0x78, !PT ;  /* 0x0000000402037812 */ /* 0x000fe200078e7803 */
[----:B------:R-:W-:Y:S01]  /*55d0*/  IMAD.MOV.U32 R72, RZ, RZ, RZ ;  /* 0x000000ffff487224 */ /* 0x000fe200078e00ff */
[----:B------:R-:W-:Y:S01]  /*55e0*/  LOP3.LUT R76, R76, 0x60, RZ, 0xc0, !PT ;  /* 0x000000604c4c7812 */ /* 0x000fe200078ec0ff */
[----:B-1----:R-:W-:Y:S01]  /*55f0*/  ULEA UR44, UR4, UR44, 0x18 ;  /* 0x0000002c042c7291 */ /* 0x002fe2000f8ec0ff */
[----:B------:R-:W-:Y:S01]  /*5600*/  LOP3.LUT R62, R62, R3, RZ, 0xfc, !PT ;  /* 0x000000033e3e7212 */ /* 0x000fe200078efcff */
[----:B------:R-:W1:Y:S01]  /*5610*/  LDCU UR59, c[0x0][0x370] ;  /* 0x00006e00ff3b77ac */ /* 0x000e620008000800 */
[----:B------:R-:W-:-:S02]  /*5620*/  SEL R75, R75, 0xfffffff0, !P2 ;  /* 0xfffffff04b4b7807 */ /* 0x000fc40005000000 */
[----:B------:R-:W-:Y:S01]  /*5630*/  SEL R74, R74, 0xffffffe0, !P1 ;  /* 0xffffffe04a4a7807 */ /* 0x000fe20004800000 */
[----:B------:R-:W-:Y:S01]  /*5640*/  UIADD3 UR4, UPT, UPT, UR44, 0x400, URZ ;  /* 0x000004002c047890 */ /* 0x000fe2000fffe0ff */
[----:B------:R-:W4:Y:S02]  /*5650*/  LDCU UR43, c[0x0][0xb0c] ;  /* 0x00016180ff2b77ac */ /* 0x000f240008000800 */
[----:B------:R-:W1:Y:S03]  /*5660*/  LDS R0, [UR44+0x180] ;  /* 0x0001802cff007984 */ /* 0x000e660008000800 */
[----:B------:R-:W-:Y:S01]  /*5670*/  IMAD.U32 R68, RZ, RZ, UR4 ;  /* 0x00000004ff447e24 */ /* 0x000fe2000f8e00ff */
[----:B------:R-:W1:Y:S01]  /*5680*/  LDCU UR39, c[0x0][0xb30] ;  /* 0x00016600ff2777ac */ /* 0x000e620008000800 */
[----:B------:R-:W1:Y:S01]  /*5690*/  LDCU.64 UR56, c[0x0][0x888] ;  /* 0x00011100ff3877ac */ /* 0x000e620008000a00 */
[----:B------:R-:W1:Y:S01]  /*56a0*/  LDCU.64 UR40, c[0x0][0xb28] ;  /* 0x00016500ff2877ac */ /* 0x000e620008000a00 */
[----:B------:R-:W1:Y:S01]  /*56b0*/  LDCU.64 UR62, c[0x0][0x890] ;  /* 0x00011200ff3e77ac */ /* 0x000e620008000a00 */
[----:B------:R-:W1:Y:S01]  /*56c0*/  LDCU.128 UR52, c[0x0][0xb10] ;  /* 0x00016200ff3477ac */ /* 0x000e620008000c00 */
[----:B------:R-:W1:Y:S01]  /*56d0*/  LDCU UR58, c[0x0][0x374] ;  /* 0x00006e80ff3a77ac */ /* 0x000e620008000800 */
[----:B------:R-:W-:Y:S01]  /*56e0*/  UMOV UR47, URZ ;  /* 0x000000ff002f7c82 */ /* 0x000fe20008000000 */
[----:B------:R-:W-:Y:S01]  /*56f0*/  UMOV UR46, URZ ;  /* 0x000000ff002e7c82 */ /* 0x000fe20008000000 */
[----:B-1234-:R-:W-:-:S07]  /*5700*/  IMAD.IADD R23, R0, 0x1, R23 ;  /* 0x0000000100177824 */ /* 0x01efce00078e0217 */
.L_x_138:
[C---:B------:R-:W-:Y:S02]  /*5710*/  LEA R3, R70.reuse, UR44, 0x3 ;  /* 0x0000002c46037c11 */ /* 0x040fe4000f8e18ff */
[----:B------:R-:W-:Y:S02]  /*5720*/  SHF.L.U32 R0, R71, 0x1f, RZ ;  /* 0x0000001f47007819 */ /* 0x000fe400000006ff */
[----:B-1----:R-:W-:Y:S02]  /*5730*/  LEA R5, R70, UR44, 0x4 ;  /* 0x0000002c46057c11 */ /* 0x002fe4000f8e20ff */
[----:B------:R-:W1:Y:S02]  /*5740*/  SYNCS.PHASECHK.TRANS64.TRYWAIT P0, [R3+URZ+0xd0], R0 ;  /* 0x0000d000030075a7 */ /* 0x000e6400080011ff */
[----:B-1----:R-:W-:Y:S05]  /*5750*/  @!P0 BRA `(.L_x_95) ;  /* 0x0000004000908947 */ /* 0x002fea0003800000 */
.L_x_194:
        /* <DEDUP_REMOVED lines=11> */
[----:B------:R-:W-:Y:S01]  /*5810*/  PLOP3.LUT P0, PT, PT, PT, UP1, 0x80, 0x8 ;  /* 0x000000000008781c */ /* 0x000fe20003f0f018 */
[----:B------:R-:W-:Y:S11]  /*5820*/  UP2UR UR61, UPR, URZ, 0x2 ;  /* 0x00000002ff3d7883 */ /* 0x000ff60008000000 */
[----:B------:R-:W-:Y:S01]  /*5830*/  @!UPT UIADD3 URZ, UPT, UPT, URZ, URZ, URZ ;  /* 0x000000fffffff290 */ /* 0x000fe2000fffe0ff */
[----:B-1----:R-:W-:Y:S02]  /*5840*/  @P0 SHF.R.U32.HI R0, RZ, 0x10, R5 ;  /* 0x00000010ff000819 */ /* 0x002fe40000011605 */
        /* <DEDUP_REMOVED lines=12> */
[----:B------:R-:W2:Y:S01]  /*5910*/  LDCU UR12, c[0x0][0xb20] ;  /* 0x00016400ff0c77ac */ /* 0x000ea20008000800 */
[----:B------:R-:W-:Y:S02]  /*5920*/  UIMAD.WIDE.U32 UR4, UR58, UR55, URZ ;  /* 0x000000373a0472a5 */ /* 0x000fe4000f8e00ff */
[----:B------:R-:W-:Y:S02]  /*5930*/  UIMAD.WIDE.U32 UR6, UR59, UR52, URZ ;  /* 0x000000343b0672a5 */ /* 0x000fe4000f8e00ff */
[----:B------:R-:W-:Y:S02]  /*5940*/  UISETP.NE.AND UP0, UPT, UR54, 0x1, UPT ;  /* 0x000000013600788c */ /* 0x000fe4000bf05270 */
[----:B------:R-:W-:Y:S02]  /*5950*/  UIMAD.WIDE.U32 UR8, UR37, UR55, URZ ;  /* 0x00000037250872a5 */ /* 0x000fe4000f8e00ff */
[----:B------:R-:W-:Y:S02]  /*5960*/  UIMAD.WIDE.U32 UR10, UR38, UR52, URZ ;  /* 0x00000034260a72a5 */ /* 0x000fe4000f8e00ff */
[----:B------:R-:W-:Y:S02]  /*5970*/  UISETP.NE.AND UP1, UPT, UR43, 0x1, UPT ;  /* 0x000000012b00788c */ /* 0x000fe4000bf25270 */
[----:B------:R-:W-:Y:S01]  /*5980*/  UISETP.NE.AND UP2, UPT, UR42, 0x1, UPT ;  /* 0x000000012a00788c */ /* 0x000fe2000bf45270 */
[----:B------:R-:W-:Y:S02]  /*5990*/  UMOV UR4, UR5 ;  /* 0x0000000500047c82 */ /* 0x000fe40008000000 */
[----:B--2---:R-:W-:Y:S03]  /*59a0*/  USHF.R.U32.HI UR5, URZ, UR12, UR4 ;  /* 0x0000000cff057299 */ /* 0x004fe60008011604 */
[----:B------:R-:W-:Y:S02]  /*59b0*/  UMOV UR4, UR7 ;  /* 0x0000000700047c82 */ /* 0x000fe40008000000 */
[----:B------:R-:W-:Y:S02]  /*59c0*/  USHF.R.U32.HI UR7, URZ, UR53, UR4 ;  /* 0x00000035ff077299 */ /* 0x000fe40008011604 */
[----:B------:R-:W-:Y:S02]  /*59d0*/  USEL UR4, UR58, UR5, !UP0 ;  /* 0x000000053a047287 */ /* 0x000fe4000c000000 */
[----:B------:R-:W-:Y:S01]  /*59e0*/  USEL UR7, UR59, UR7, !UP1 ;  /* 0x000000073b077287 */ /* 0x000fe2000c800000 */
[----:B------:R-:W-:Y:S01]  /*59f0*/  UMOV UR5, UR9 ;  /* 0x0000000900057c82 */ /* 0x000fe20008000000 */
[----:B------:R-:W-:Y:S02]  /*5a00*/  UIMAD.WIDE.U32 UR8, UR4, UR40, URZ ;  /* 0x00000028040872a5 */ /* 0x000fe4000f8e00ff */
[----:B------:R-:W-:Y:S03]  /*5a10*/  USHF.R.U32.HI UR6, URZ, UR12, UR5 ;  /* 0x0000000cff067299 */ /* 0x000fe60008011605 */
[----:B------:R-:W-:Y:S01]  /*5a20*/  UMOV UR5, UR11 ;  /* 0x0000000b00057c82 */ /* 0x000fe20008000000 */
[----:B------:R-:W-:Y:S02]  /*5a30*/  UIMAD.WIDE.U32 UR10, UR7, UR40, URZ ;  /* 0x00000028070a72a5 */ /* 0x000fe4000f8e00ff */
[----:B------:R-:W-:Y:S02]  /*5a40*/  USHF.R.U32.HI UR12, URZ, UR53, UR5 ;  /* 0x00000035ff0c7299 */ /* 0x000fe40008011605 */
[----:B------:R-:W-:Y:S01]  /*5a50*/  USEL UR6, UR37, UR6, !UP0 ;  /* 0x0000000625067287 */ /* 0x000fe2000c000000 */
[----:B------:R-:W-:Y:S02]  /*5a60*/  UMOV UR5, UR9 ;  /* 0x0000000900057c82 */ /* 0x000fe40008000000 */
[----:B------:R-:W-:Y:S01]  /*5a70*/  UMOV UR10, UR11 ;  /* 0x0000000b000a7c82 */ /* 0x000fe20008000000 */
[----:B------:R-:W-:Y:S02]  /*5a80*/  @UP2 USHF.R.U32.HI UR4, URZ, UR41, UR5 ;  /* 0x00000029ff042299 */ /* 0x000fe40008011605 */
[----:B------:R-:W-:Y:S02]  /*5a90*/  @UP2 USHF.R.U32.HI UR7, URZ, UR41, UR10 ;  /* 0x00000029ff072299 */ /* 0x000fe4000801160a */
[----:B------:R-:W-:Y:S02]  /*5aa0*/  UIMAD UR4, UR42, UR4, URZ ;  /* 0x000000042a0472a4 */ /* 0x000fe4000f8e02ff */
        /* <DEDUP_REMOVED lines=8> */
[----:B------:R-:W-:Y:S02]  /*5b30*/  USEL UR11, UR6, UR4, !UP2 ;  /* 0x00000004060b7287 */ /* 0x000fe4000d000000 */
[----:B------:R-:W-:Y:S02]  /*5b40*/  UIADD3 UR8, UPT, UPT, -UR5, URZ, URZ ;  /* 0x000000ff05087290 */ /* 0x000fe4000fffe1ff */
[----:B------:R-:W-:Y:S01]  /*5b50*/  UIADD3 UR10, UPT, UPT, -UR11, URZ, URZ ;  /* 0x000000ff0b0a7290 */ /* 0x000fe2000fffe1ff */
[----:B------:R-:W-:Y:S01]  /*5b60*/  @!UP0 UMOV UR4, UR9 ;  /* 0x0000000900048c82 */ /* 0x000fe20008000000 */
[----:B------:R-:W-:Y:S02]  /*5b70*/  UIADD3 UR9, UPT, UPT, -UR6, URZ, URZ ;  /* 0x000000ff06097290 */ /* 0x000fe4000fffe1ff */
[----:B------:R-:W-:Y:S02]  /*5b80*/  @!UP0 USHF.R.U32.HI UR4, URZ, UR41, UR4 ;  /* 0x00000029ff048299 */ /* 0x000fe40008011604 */
[----:B------:R-:W-:Y:S02]  /*5b90*/  UIMAD UR10, UR42, UR10, UR6 ;  /* 0x0000000a2a0a72a4 */ /* 0x000fe4000f8e0206 */
[----:B------:R-:W-:Y:S04]  /*5ba0*/  @!UP0 USEL UR4, UR5, UR4, !UP2 ;  /* 0x0000000405048287 */ /* 0x000fe8000d000000 */
[----:B------:R-:W-:Y:S02]  /*5bb0*/  @!UP0 UIMAD UR10, UR7, UR10, UR4 ;  /* 0x0000000a070a82a4 */ /* 0x000fe4000f8e0204 */
[----:B------:R-:W-:Y:S02]  /*5bc0*/  @!UP0 UIADD3 UR11, UPT, UPT, UR11, -UR4, URZ ;  /* 0x800000040b0b8290 */ /* 0x000fe4000fffe0ff */
[----:B------:R-:W-:Y:S02]  /*5bd0*/  UIMAD UR7, UR43, UR8, UR38 ;  /* 0x000000082b0772a4 */ /* 0x000fe4000f8e0226 */
[----:B------:R-:W-:Y:S02]  /*5be0*/  @!UP0 UIMAD UR6, UR11, UR42, UR5 ;  /* 0x0000002a0b0682a4 */ /* 0x000fe4000f8e0205 */
[----:B------:R-:W-:Y:S01]  /*5bf0*/  UIMAD UR4, UR54, UR9, UR37 ;  /* 0x00000009360472a4 */ /* 0x000fe2000f8e0225 */
[----:B------:R-:W-:Y:S02]  /*5c00*/  @!UP0 UMOV UR5, UR10 ;  /* 0x0000000a00058c82 */ /* 0x000fe40008000000 */
[----:B------:R-:W-:Y:S02]  /*5c10*/  UIMAD UR38, UR5, UR43, UR7 ;  /* 0x0000002b052672a4 */ /* 0x000fe4000f8e0207 */
[----:B------:R-:W-:Y:S11]  /*5c20*/  UIMAD UR37, UR6, UR54, UR4 ;  /* 0x00000036062572a4 */ /* 0x000ff6000f8e0204 */
[----:B------:R-:W-:Y:S01]  /*5c30*/  @!UPT UIADD3 URZ, UPT, UPT, URZ, URZ, URZ ;  /* 0x000000fffffff290 */ /* 0x000fe2000fffe0ff */
.L_x_96:
[----:B------:R-:W-:Y:S01]  /*5c40*/  UISETP.NE.AND UP0, UPT, UR39, 0x1, UPT ;  /* 0x000000012700788c */ /* 0x000fe2000bf05270 */
[----:B------:R-:W-:Y:S01]  /*5c50*/  LOP3.LUT P0, RZ, R68, 0x3f0, RZ, 0xc0, !PT ;  /* 0x000003f044ff7812 */ /* 0x000fe2000780c0ff */
[----:B------:R-:W-:Y:S01]  /*5c60*/  USHF.L.U32 UR50, UR16, 0x6, URZ ;  /* 0x0000000610327899 */ /* 0x000fe200080006ff */
[----:B------:R-:W-:Y:S01]  /*5c70*/  BSSY.RECONVERGENT B6, `(.L_x_97) ;  /* 0x0000034000067945 */ /* 0x000fe20003800200 */
[----:B------:R-:W-:Y:S01]  /*5c80*/  USHF.L.U32 UR49, UR20, 0x7, URZ ;  /* 0x0000000714317899 */ /* 0x000fe200080006ff */
[----:B------:R-:W-:Y:S06]  /*5c90*/  IADD3 R70, PT, PT, R70, 0x1, RZ ;  /* 0x0000000146467810 */ /* 0x000fec0007ffe0ff */
[----:B------:R-:W2:Y:S01]  /*5ca0*/  @!UP0 LDCU.128 UR12, c[0x0][0xb10] ;  /* 0x00016200ff0c87ac */ /* 0x000ea20008000c00 */
[----:B------:R-:W3:Y:S01]  /*5cb0*/  @!UP0 LDCU UR5, c[0x0][0xb0c] ;  /* 0x00016180ff0587ac */ /* 0x000ee20008000800 */
[----:B------:R-:W4:Y:S01]  /*5cc0*/  @!UP0 LDCU UR10, c[0x0][0xb20] ;  /* 0x00016400ff0a87ac */ /* 0x000f220008000800 */
[----:B--2---:R-:W-:Y:S02]  /*5cd0*/  UIMAD.WIDE.U32 UR8, UR38, UR12, URZ ;  /* 0x0000000c260872a5 */ /* 0x004fe4000f8e00ff */
[----:B------:R-:W-:Y:S02]  /*5ce0*/  UIMAD.WIDE.U32 UR6, UR37, UR15, URZ ;  /* 0x0000000f250672a5 */ /* 0x000fe4000f8e00ff */
[----:B------:R-:W-:Y:S03]  /*5cf0*/  @!UP0 UISETP.NE.AND UP1, UPT, UR14, 0x1, UPT ;  /* 0x000000010e00888c */ /* 0x000fe6000bf25270 */
[----:B------:R-:W-:Y:S01]  /*5d00*/  @!UP0 UMOV UR4, UR9 ;  /* 0x0000000900048c82 */ /* 0x000fe20008000000 */
[----:B---3--:R-:W-:Y:S02]  /*5d10*/  @!UP0 UISETP.NE.AND UP2, UPT, UR5, 0x1, UPT ;  /* 0x000000010500888c */ /* 0x008fe4000bf45270 */
[----:B------:R-:W-:Y:S01]  /*5d20*/  @!UP0 USHF.R.U32.HI UR4, URZ, UR13, UR4 ;  /* 0x0000000dff048299 */ /* 0x000fe20008011604 */
[----:B------:R-:W-:Y:S02]  /*5d30*/  @!UP0 UMOV UR6, UR7 ;  /* 0x0000000700068c82 */ /* 0x000fe40008000000 */
[----:B----4-:R-:W-:Y:S02]  /*5d40*/  @!UP0 USHF.R.U32.HI UR6, URZ, UR10, UR6 ;  /* 0x0000000aff068299 */ /* 0x010fe40008011606 */
[----:B------:R-:W-:Y:S02]  /*5d50*/  @!UP0 USEL UR7, UR38, UR4, !UP2 ;  /* 0x0000000426078287 */ /* 0x000fe4000d000000 */
[----:B------:R-:W-:Y:S04]  /*5d60*/  @!UP0 USEL UR6, UR37, UR6, !UP1 ;  /* 0x0000000625068287 */ /* 0x000fe8000c800000 */
[----:B------:R-:W-:Y:S02]  /*5d70*/  @!UP0 UIADD3 UR4, UPT, UPT, -UR7, UR6, URZ ;  /* 0x0000000607048290 */ /* 0x000fe4000fffe1ff */
[----:B------:R-:W-:Y:S02]  /*5d80*/  @!UP0 UIADD3 UR6, UPT, UPT, UR7, -UR6, URZ ;  /* 0x8000000607068290 */ /* 0x000fe4000fffe0ff */
[----:B------:R-:W-:Y:S02]  /*5d90*/  @!UP0 UIMAD UR38, UR4, UR5, UR38 ;  /* 0x00000005042682a4 */ /* 0x000fe4000f8e0226 */
[----:B------:R-:W-:Y:S01]  /*5da0*/  @!UP0 UIMAD UR37, UR6, UR14, UR37 ;  /* 0x0000000e062582a4 */ /* 0x000fe2000f8e0225 */
[----:B------:R-:W-:Y:S11]  /*5db0*/  @!P0 BRA `(.L_x_98) ;  /* 0x00000000007c8947 */ /* 0x000ff60003800000 */
[----:B------:R-:W2:Y:S01]  /*5dc0*/  LDCU.64 UR8, c[0x4][0x80] ;  /* 0x01001000ff0877ac */ /* 0x000ea20008000a00 */
[----:B------:R-:W-:Y:S01]  /*5dd0*/  MOV R2, 0x0 ;  /* 0x0000000000027802 */ /* 0x000fe20000000f00 */
[----:B------:R-:W-:Y:S02]  /*5de0*/  HFMA2 R12, -RZ, RZ, 0, 5.9604644775390625e-08 ;  /* 0x00000001ff0c7431 */ /* 0x000fe400000001ff */
[----:B------:R-:W-:Y:S01]  /*5df0*/  IMAD.MOV.U32 R8, RZ, RZ, 0x70 ;  /* 0x00000070ff087424 */ /* 0x000fe200078e00ff */
[----:B------:R3:W4:Y:S01]  /*5e00*/  LDC.64 R14, c[0x4][R2] ;  /* 0x01000000020e7b82 */ /* 0x0007220000000a00 */
[----:B------:R-:W1:Y:S01]  /*5e10*/  LDCU.64 UR6, c[0x4][0x88] ;  /* 0x01001100ff0677ac */ /* 0x000e620008000a00 */
[----:B------:R-:W-:Y:S01]  /*5e20*/  IMAD.MOV.U32 R13, RZ, RZ, RZ ;  /* 0x000000ffff0d7224 */ /* 0x000fe200078e00ff */
[----:B------:R-:W1:Y:S01]  /*5e30*/  LDCU.64 UR4, c[0x4][0x8] ;  /* 0x01000100ff0477ac */ /* 0x000e620008000a00 */
[----:B--2---:R-:W-:Y:S01]  /*5e40*/  MOV R5, UR9 ;  /* 0x0000000900057c02 */ /* 0x004fe20008000f00 */
[----:B------:R-:W-:Y:S01]  /*5e50*/  IMAD.U32 R4, RZ, RZ, UR8 ;  /* 0x00000008ff047e24 */ /* 0x000fe2000f8e00ff */
[----:B-1----:R-:W-:Y:S01]  /*5e60*/  MOV R7, UR7 ;  /* 0x0000000700077c02 */ /* 0x002fe20008000f00 */
[----:B------:R-:W-:Y:S01]  /*5e70*/  IMAD.U32 R6, RZ, RZ, UR6 ;  /* 0x00000006ff067e24 */ /* 0x000fe2000f8e00ff */
[----:B------:R-:W-:Y:S01]  /*5e80*/  MOV R11, UR5 ;  /* 0x00000005000b7c02 */ /* 0x000fe20008000f00 */
[----:B------:R-:W-:Y:S02]  /*5e90*/  IMAD.U32 R10, RZ, RZ, UR4 ;  /* 0x00000004ff0a7e24 */ /* 0x000fe4000f8e00ff */
[----:B------:R-:W-:Y:S07]  /*5ea0*/  LEPC R20, `(.L_x_99) ;  /* 0x000000001014794e */ /* 0x000fee0000000000 */
[----:B---345:R-:W-:Y:S05]  /*5eb0*/  CALL.ABS.NOINC R14 ;  /* 0x000000000e007343 */ /* 0x038fea0003c00000 */
.L_x_99:
[----:B------:R-:W1:Y:S01]  /*5ec0*/  LDCU.64 UR8, c[0x4][0x80] ;  /* 0x01001000ff0877ac */ /* 0x000e620008000a00 */
[----:B------:R-:W2:Y:S01]  /*5ed0*/  LDC.64 R2, c[0x4][R2] ;  /* 0x0100000002027b82 */ /* 0x000ea20000000a00 */
[----:B------:R-:W-:Y:S02]  /*5ee0*/  HFMA2 R12, -RZ, RZ, 0, 5.9604644775390625e-08 ;  /* 0x00000001ff0c7431 */ /* 0x000fe400000001ff */
[----:B------:R-:W-:Y:S02]  /*5ef0*/  IMAD.MOV.U32 R8, RZ, RZ, 0x70 ;  /* 0x00000070ff087424 */ /* 0x000fe400078e00ff */
[----:B------:R-:W-:Y:S01]  /*5f00*/  IMAD.MOV.U32 R13, RZ, RZ, RZ ;  /* 0x000000ffff0d7224 */ /* 0x000fe200078e00ff */
[----:B------:R-:W3:Y:S01]  /*5f10*/  LDCU.64 UR6, c[0x4][0x88] ;  /* 0x01001100ff0677ac */ /* 0x000ee20008000a00 */
[----:B------:R-:W4:Y:S01]  /*5f20*/  LDCU.64 UR4, c[0x4][0x8] ;  /* 0x01000100ff0477ac */ /* 0x000f220008000a00 */
[----:B-1----:R-:W-:Y:S02]  /*5f30*/  MOV R4, UR8 ;  /* 0x0000000800047c02 */ /* 0x002fe40008000f00 */
[----:B------:R-:W-:Y:S02]  /*5f40*/  MOV R5, UR9 ;  /* 0x0000000900057c02 */ /* 0x000fe40008000f00 */
[----:B---3--:R-:W-:Y:S01]  /*5f50*/  MOV R7, UR7 ;  /* 0x0000000700077c02 */ /* 0x008fe20008000f00 */
[----:B------:R-:W-:Y:S01]  /*5f60*/  IMAD.U32 R6, RZ, RZ, UR6 ;  /* 0x00000006ff067e24 */ /* 0x000fe2000f8e00ff */
[----:B----4-:R-:W-:Y:S01]  /*5f70*/  MOV R11, UR5 ;  /* 0x00000005000b7c02 */ /* 0x010fe20008000f00 */
[----:B------:R-:W-:Y:S02]  /*5f80*/  IMAD.U32 R10, RZ, RZ, UR4 ;  /* 0x00000004ff0a7e24 */ /* 0x000fe4000f8e00ff */
[----:B------:R-:W-:Y:S07]  /*5f90*/  LEPC R20, `(.L_x_98) ;  /* 0x000000001014794e */ /* 0x000fee0000000000 */
[----:B--2---:R-:W-:Y:S05]  /*5fa0*/  CALL.ABS.NOINC R2 ;  /* 0x0000000002007343 */ /* 0x004fea0003c00000 */
.L_x_98:
[----:B------:R-:W-:Y:S05]  /*5fb0*/  BSYNC.RECONVERGENT B6 ;  /* 0x0000000000067941 */ /* 0x000fea0003800200 */
.L_x_97:
[----:B------:R-:W-:Y:S01]  /*5fc0*/  R2UR UR4, R67 ;  /* 0x00000000430472ca */ /* 0x000fe200000e0000 */
[----:B------:R-:W-:Y:S01]  /*5fd0*/  UISETP.NE.U32.AND UP0, UPT, UR62, URZ, UPT ;  /* 0x000000ff3e00728c */ /* 0x000fe2000bf05070 */
[----:B------:R-:W-:Y:S02]  /*5fe0*/  ISETP.NE.U32.AND P4, PT, R60, RZ, PT ;  /* 0x000000ff3c00720c */ /* 0x000fe40003f85070 */
[----:B------:R-:W-:Y:S01]  /*5ff0*/  ISETP.NE.U32.AND P2, PT, RZ, UR56, PT ;  /* 0x00000038ff007c0c */ /* 0x000fe2000bf45070 */
[----:B------:R-:W-:Y:S01]  /*6000*/  UISETP.NE.AND.EX UP1, UPT, UR63, URZ, UPT, UP0 ;  /* 0x000000ff3f00728c */ /* 0x000fe2000bf25300 */
[----:B------:R-:W-:Y:S01]  /*6010*/  ISETP.NE.AND.EX P4, PT, R61, RZ, PT, P4 ;  /* 0x000000ff3d00720c */ /* 0x000fe20003f85340 */
[----:B------:R-:W-:Y:S01]  /*6020*/  UPLOP3.LUT UP0, UPT, UPT, UPT, UPT, 0x40, 0x4 ;  /* 0x000000000004789c */ /* 0x000fe20003f0e870 */
[----:B------:R-:W-:Y:S05]  /*6030*/  ISETP.NE.AND.EX P2, PT, RZ, UR57, PT, P2 ;  /* 0x00000039ff007c0c */ /* 0x000fea000bf45320 */
[----:B------:R-:W-:Y:S06]  /*6040*/  UISETP.NE.AND UP2, UPT, UR4, URZ, UPT ;  /* 0x000000ff0400728c */ /* 0x000fec000bf45270 */
[----:B------:R-:W-:Y:S05]  /*6050*/  PLOP3.LUT P1, PT, PT, PT, UP2, 0x80, 0x8 ;  /* 0x000000000008781c */ /* 0x000fea0003f2f028 */
[----:B------:R-:W-:Y:S06]  /*6060*/  @UP2 UPLOP3.LUT UP0, UPT, UPT, UPT, UP1, 0x80, 0x8 ;  /* 0x000000000008289c */ /* 0x000fec0003f0f010 */
[----:B------:R-:W-:Y:S01]  /*6070*/  PLOP3.LUT P0, PT, PT, PT, UP0, 0x80, 0x8 ;  /* 0x000000000008781c */ /* 0x000fe20003f0f008 */
[----:B------:R-:W-:Y:S01]  /*6080*/  @!UPT UIADD3 URZ, UPT, UPT, URZ, URZ, URZ ;  /* 0x000000fffffff290 */ /* 0x000fe2000fffe0ff */
[----:B------:R-:W-:Y:S11]  /*6090*/  BRA.U !UP1, `(.L_x_100) ;  /* 0x00000001093c7547 */ /* 0x000ff6000b800000 */
[----:B------:R-:W-:Y:S01]  /*60a0*/  UISETP.NE.U32.AND UP0, UPT, UR56, URZ, UPT ;  /* 0x000000ff3800728c */ /* 0x000fe2000bf05070 */
[----:B-1----:R-:W-:Y:S01]  /*60b0*/  HFMA2 R0, -RZ, RZ, 0, 5.9604644775390625e-08 ;  /* 0x00000001ff007431 */ /* 0x002fe200000001ff */
[----:B------:R-:W1:Y:S01]  /*60c0*/  LDCU.64 UR8, c[0x0][0x358] ;  /* 0x00006b00ff0877ac */ /* 0x000e620008000a00 */
[----:B------:R-:W-:Y:S01]  /*60d0*/  IMAD.MOV.U32 R63, RZ, RZ, 0x1 ;  /* 0x00000001ff3f7424 */ /* 0x000fe200078e00ff */
[----:B------:R-:W-:Y:S06]  /*60e0*/  UISETP.NE.AND.EX UP0, UPT, UR57, URZ, UPT, UP0 ;  /* 0x000000ff3900728c */ /* 0x000fec000bf05300 */
[----:B------:R-:W-:Y:S05]  /*60f0*/  PLOP3.LUT P3, PT, PT, PT, UP0, 0x80, 0x8 ;  /* 0x000000000008781c */ /* 0x000fea0003f6f008 */
[----:B------:R-:W2:Y:S01]  /*6100*/  @UP0 LDCU.64 UR4, c[0x0][0x888] ;  /* 0x00011100ff0407ac */ /* 0x000ea20008000a00 */
[----:B------:R-:W-:Y:S07]  /*6110*/  @UP0 UIMAD UR6, UR36, UR62, URZ ;  /* 0x0000003e240602a4 */ /* 0x000fee000f8e02ff */
[----:B------:R-:W-:Y:S01]  /*6120*/  @!P3 PRMT R63, R0, 0x7610, R63 ;  /* 0x00007610003fb816 */ /* 0x000fe2000000003f */
[----:B--2---:R-:W-:Y:S06]  /*6130*/  @UP0 UIMAD.WIDE UR4, UR6, 0x4, UR4 ;  /* 0x00000004060408a5 */ /* 0x004fec000f8e0204 */
[----:B------:R-:W-:Y:S01]  /*6140*/  IMAD.U32 R2, RZ, RZ, UR4 ;  /* 0x00000004ff027e24 */ /* 0x000fe2000f8e00ff */
[----:B------:R-:W-:Y:S04]  /*6150*/  MOV R3, UR5 ;  /* 0x0000000500037c02 */ /* 0x000fe80008000f00 */
[----:B------:R-:W2:Y:S01]  /*6160*/  @!UP0 LDCU UR4, c[0x0][0x880] ;  /* 0x00011000ff0487ac */ /* 0x000ea20008000800 */
[----:B-1---5:R3:W5:Y:S02]  /*6170*/  @P3 LDG.E R27, desc[UR8][R2.64] ;  /* 0x00000008021b3981 */ /* 0x022764000c1e1900 */
[----:B--23--:R-:W-:Y:S02]  /*6180*/  @!P3 IMAD.U32 R27, RZ, RZ, UR4 ;  /* 0x00000004ff1bbe24 */ /* 0x00cfe4000f8e00ff */
.L_x_100:
[----:B------:R-:W-:Y:S05]  /*6190*/  @!P4 BRA `(.L_x_101) ;  /* 0x000000000024c947 */ /* 0x000fea0003800000 */
[----:B------:R-:W-:Y:S01]  /*61a0*/  ISETP.NE.U32.AND P3, PT, R42, RZ, PT ;  /* 0x000000ff2a00720c */ /* 0x000fe20003f65070 */
[----:B------:R-:W2:Y:S03]  /*61b0*/  LDCU.64 UR4, c[0x0][0x358] ;  /* 0x00006b00ff0477ac */ /* 0x000ea60008000a00 */
[----:B------:R-:W-:Y:S11]  /*61c0*/  ISETP.NE.AND.EX P3, PT, R43, RZ, PT, P3 ;  /* 0x000000ff2b00720c */ /* 0x000ff60003f65330 */
[----:B------:R-:W-:Y:S02]  /*61d0*/  @!UPT UIADD3 URZ, UPT, UPT, URZ, URZ, URZ ;  /* 0x000000fffffff290 */ /* 0x000fe4000fffe0ff */
[----:B------:R-:W3:Y:S01]  /*61e0*/  @P3 LDC.64 R2, c[0x0][0x8a8] ;  /* 0x00022a00ff023b82 */ /* 0x000ee20000000a00 */
[----:B-1----:R-:W-:Y:S04]  /*61f0*/  @P3 IMAD R0, R60, UR36, RZ ;  /* 0x000000243c003c24 */ /* 0x002fe8000f8e02ff */
[----:B---3--:R-:W-:Y:S05]  /*6200*/  @P3 IMAD.WIDE R2, R0, 0x4, R2 ;  /* 0x0000000400023825 */ /* 0x008fea00078e0202 */
[----:B--2--5:R2:W5:Y:S02]  /*6210*/  @P3 LDG.E R24, desc[UR4][R2.64] ;  /* 0x0000000402183981 */ /* 0x024564000c1e1900 */
[----:B--2---:R-:W3:Y:S02]  /*6220*/  @!P3 LDC R24, c[0x0][0x8a0] ;  /* 0x00022800ff18bb82 */ /* 0x004ee40000000800 */
.L_x_101:
[----:B-----5:R-:W-:Y:S01]  /*6230*/  FSETP.NEU.AND P3, PT, R27, RZ, PT ;  /* 0x000000ff1b00720b */ /* 0x020fe20003f6d000 */
[----:B------:R-:W-:Y:S01]  /*6240*/  IMAD.SHL.U32 R84, R62, 0x4, RZ ;  /* 0x000000043e547824 */ /* 0x000fe200078e00ff */
[----:B------:R-:W-:Y:S01]  /*6250*/  SEL R5, RZ, 0xffffffff, P2 ;  /* 0xffffffffff057807 */ /* 0x000fe20001000000 */
[----:B------:R-:W-:Y:S01]  /*6260*/  BSSY B1, `(.L_x_102) ;  /* 0x0000044000017945 */ /* 0x000fe20003800000 */
[----:B------:R-:W-:Y:S01]  /*6270*/  @P1 LOP3.LUT P2, RZ, R63, 0xff, RZ, 0xc0, !PT ;  /* 0x000000ff3fff1812 */ /* 0x000fe2000784c0ff */
[----:B------:R-:W-:Y:S01]  /*6280*/  VIADD R79, R84, UR44 ;  /* 0x0000002c544f7c36 */ /* 0x000fe20008000000 */
[----:B------:R-:W-:Y:S01]  /*6290*/  @P1 SEL R2, RZ, 0xffffffff, P3 ;  /* 0xffffffffff021807 */ /* 0x000fe20001800000 */
[----:B------:R-:W-:Y:S01]  /*62a0*/  IMAD.MOV.U32 R85, RZ, RZ, 0x1 ;  /* 0x00000001ff557424 */ /* 0x000fe200078e00ff */
[----:B------:R-:W-:Y:S01]  /*62b0*/  LOP3.LUT R73, R73, 0x1, RZ, 0x3c, !PT ;  /* 0x0000000149497812 */ /* 0x000fe200078e3cff */
[----:B------:R-:W-:Y:S01]  /*62c0*/  IMAD.MOV.U32 R83, RZ, RZ, RZ ;  /* 0x000000ffff537224 */ /* 0x000fe200078e00ff */
[----:B------:R-:W-:Y:S02]  /*62d0*/  @P0 SEL R2, R5, R2, !P2 ;  /* 0x0000000205020207 */ /* 0x000fe40005000000 */
[----:B------:R-:W-:Y:S02]  /*62e0*/  CS2R R46, SRZ ;  /* 0x00000000002e7805 */ /* 0x000fe4000001ff00 */
[----:B------:R-:W-:Y:S02]  /*62f0*/  LEA R80, R22, UR44, 0x3 ;  /* 0x0000002c16507c11 */ /* 0x000fe4000f8e18ff */
[----:B------:R-:W-:Y:S02]  /*6300*/  CS2R R44, SRZ ;  /* 0x00000000002c7805 */ /* 0x000fe4000001ff00 */
[----:B------:R-:W-:Y:S02]  /*6310*/  @P1 LOP3.LUT R2, R2, 0x1, RZ, 0xc0, !PT ;  /* 0x0000000102021812 */ /* 0x000fe400078ec0ff */
[----:B------:R-:W-:Y:S02]  /*6320*/  CS2R R50, SRZ ;  /* 0x0000000000327805 */ /* 0x000fe4000001ff00 */
[----:B------:R-:W-:Y:S02]  /*6330*/  SHF.L.U32 R3, R72, 0x1f, RZ ;  /* 0x0000001f48037819 */ /* 0x000fe400000006ff */
[----:B------:R-:W-:Y:S02]  /*6340*/  CS2R R48, SRZ ;  /* 0x0000000000307805 */ /* 0x000fe4000001ff00 */
[----:B------:R-:W-:Y:S02]  /*6350*/  ISETP.NE.U32.OR P6, PT, R2, 0x1, !P1 ;  /* 0x000000010200780c */ /* 0x000fe40004fc5470 */
[----:B------:R-:W-:Y:S02]  /*6360*/  CS2R R54, SRZ ;  /* 0x0000000000367805 */ /* 0x000fe4000001ff00 */
[----:B------:R-:W-:Y:S02]  /*6370*/  PLOP3.LUT P2, PT, PT, PT, UP1, 0x80, 0x8 ;  /* 0x000000000008781c */ /* 0x000fe40003f4f018 */
[----:B------:R-:W-:Y:S02]  /*6380*/  CS2R R52, SRZ ;  /* 0x0000000000347805 */ /* 0x000fe4000001ff00 */
[----:B------:R-:W-:Y:S02]  /*6390*/  LEA.HI R25, R22, R22, RZ, 0x1 ;  /* 0x0000001616197211 */ /* 0x000fe400078f08ff */
[----:B------:R-:W-:Y:S02]  /*63a0*/  CS2R R58, SRZ ;  /* 0x00000000003a7805 */ /* 0x000fe4000001ff00 */
[----:B------:R-:W-:Y:S02]  /*63b0*/  LOP3.LUT P4, R69, R63, 0xff, RZ, 0xc0, !PT ;  /* 0x000000ff3f457812 */ /* 0x000fe4000788c0ff */
[----:B------:R-:W-:Y:S02]  /*63c0*/  CS2R R56, SRZ ;  /* 0x0000000000387805 */ /* 0x000fe4000001ff00 */
[----:B------:R-:W-:Y:S01]  /*63d0*/  SEL R2, RZ, 0xffffffff, P3 ;  /* 0xffffffffff027807 */ /* 0x000fe20001800000 */
[C---:B-1----:R-:W-:Y:S01]  /*63e0*/  IMAD.SHL.U32 R0, R25.reuse, 0x40, RZ ;  /* 0x0000004019007824 */ /* 0x042fe200078e00ff */
[----:B------:R-:W-:Y:S01]  /*63f0*/  LOP3.LUT R25, R25, 0xffe, RZ, 0xc0, !PT ;  /* 0x00000ffe19197812 */ /* 0x000fe200078ec0ff */
[----:B------:R-:W-:Y:S01]  /*6400*/  VIADD R81, R79, 0x400 ;  /* 0x000004004f517836 */ /* 0x000fe20000000000 */
[----:B------:R-:W-:Y:S01]  /*6410*/  P2R R77, PR, RZ, 0x40 ;  /* 0x00000040ff4d7803 */ /* 0x000fe20000000000 */
[----:B------:R-:W-:Y:S01]  /*6420*/  IMAD.IADD R78, R74, 0x1, R79 ;  /* 0x000000014a4e7824 */ /* 0x000fe200078e024f */
[----:B------:R-:W-:Y:S01]  /*6430*/  @P6 SHF.L.U32 R4, R73, 0x1f, RZ ;  /* 0x0000001f49046819 */ /* 0x000fe200000006ff */
[----:B------:R-:W-:Y:S01]  /*6440*/  IMAD.IADD R25, R22, 0x1, -R25 ;  /* 0x0000000116197824 */ /* 0x000fe200078e0a19 */
[----:B------:R-:W-:Y:S02]  /*6450*/  @P2 SEL R2, R5, R2, !P4 ;  /* 0x0000000205022207 */ /* 0x000fe40006000000 */
[----:B------:R-:W1:Y:S01]  /*6460*/  @P6 SYNCS.PHASECHK.TRANS64.TRYWAIT P1, [UR44+0x80], R4 ;  /* 0x00008004ff0065a7 */ /* 0x000e62000802112c */
[----:B------:R-:W-:Y:S02]  /*6470*/  LOP3.LUT R0, R0, 0xffffff80, RZ, 0xc0, !PT ;  /* 0xffffff8000007812 */ /* 0x000fe400078ec0ff */
[----:B------:R-:W-:Y:S03]  /*6480*/  LOP3.LUT R2, R2, 0x1, RZ, 0xc0, !PT ;  /* 0x0000000102027812 */ /* 0x000fe600078ec0ff */
[----:B------:R-:W-:Y:S01]  /*6490*/  IMAD.IADD R0, R23, 0x1, R0 ;  /* 0x0000000117007824 */ /* 0x000fe200078e0200 */
[----:B------:R-:W-:Y:S03]  /*64a0*/  ISETP.NE.U32.AND P5, PT, R2, 0x1, PT ;  /* 0x000000010200780c */ /* 0x000fe60003fa5070 */
[----:B------:R-:W-:Y:S01]  /*64b0*/  IMAD R25, R25, 0x100000, R0 ;  /* 0x0010000019197824 */ /* 0x000fe200078e0200 */
[----:B------:R-:W-:Y:S01]  /*64c0*/  P2R R86, PR, RZ, 0x20 ;  /* 0x00000020ff567803 */ /* 0x000fe20000000000 */
[----:B------:R2:W4:Y:S01]  /*64d0*/  SYNCS.PHASECHK.TRANS64.TRYWAIT P0, [R80+URZ+0xf0], R3 ;  /* 0x0000f003500075a7 */ /* 0x00052200080011ff */
[----:B-1----:R-:W-:Y:S01]  /*64e0*/  @P6 SEL R85, RZ, 0x1, !P1 ;  /* 0x00000001ff556807 */ /* 0x002fe20004800000 */
[----:B--2---:R-:W-:Y:S06]  /*64f0*/  @!P6 BRA `(.L_x_103) ;  /* 0x000000000068e947 */ /* 0x004fec0003800000 */
[----:B------:R-:W-:Y:S01]  /*6500*/  @P5 IMAD R5, R75, 0x4, R81 ;  /* 0x000000044b055824 */ /* 0x000fe200078e0251 */
[----:B------:R-:W-:Y:S01]  /*6510*/  ISETP.NE.AND P1, PT, R85, RZ, PT ;  /* 0x000000ff5500720c */ /* 0x000fe20003f25270 */
[----:B------:R-:W-:Y:S01]  /*6520*/  @P5 IMAD R2, R75, 0x4, R79 ;  /* 0x000000044b025824 */ /* 0x000fe200078e024f */
[----:B------:R-:W-:Y:S01]  /*6530*/  BSSY B0, `(.L_x_104) ;  /* 0x000000e000007945 */ /* 0x000fe20003800000 */
[----:B------:R-:W-:Y:S01]  /*6540*/  IMAD.MOV.U32 R46, RZ, RZ, RZ ;  /* 0x000000ffff2e7224 */ /* 0x000fe200078e00ff */
[----:B------:R-:W-:Y:S01]  /*6550*/  CS2R R50, SRZ ;  /* 0x0000000000327805 */ /* 0x000fe2000001ff00 */
[----:B------:R-:W-:Y:S01]  /*6560*/  @P5 IMAD.IADD R4, R74, 0x1, R5 ;  /* 0x000000014a045824 */ /* 0x000fe200078e0205 */
[----:B------:R-:W-:Y:S02]  /*6570*/  CS2R R48, SRZ ;  /* 0x0000000000307805 */ /* 0x000fe4000001ff00 */
[----:B------:R-:W-:Y:S02]  /*6580*/  CS2R R44, SRZ ;  /* 0x00000000002c7805 */ /* 0x000fe4000001ff00 */
[----:B------:R-:W-:Y:S02]  /*6590*/  CS2R R58, SRZ ;  /* 0x00000000003a7805 */ /* 0x000fe4000001ff00 */
[----:B------:R-:W-:Y:S02]  /*65a0*/  CS2R R56, SRZ ;  /* 0x0000000000387805 */ /* 0x000fe4000001ff00 */
[----:B------:R-:W-:Y:S02]  /*65b0*/  CS2R R54, SRZ ;  /* 0x0000000000367805 */ /* 0x000fe4000001ff00 */
[----:B------:R-:W-:Y:S01]  /*65c0*/  CS2R R52, SRZ ;  /* 0x0000000000347805 */ /* 0x000fe2000001ff00 */
[----:B------:R-:W-:Y:S06]  /*65d0*/  @P1 BRA `(.L_x_105) ;  /* 0x00000000000c1947 */ /* 0x000fec0003800000 */
[----:B------:R-:W-:Y:S04]  /*65e0*/  SHF.L.U32 R5, R73, 0x1f, RZ ;  /* 0x0000001f49057819 */ /* 0x000fe800000006ff */
[----:B------:R-:W1:Y:S02]  /*65f0*/  SYNCS.PHASECHK.TRANS64.TRYWAIT P1, [UR44+0x80], R5 ;  /* 0x00008005ff0075a7 */ /* 0x000e64000802112c */
[----:B-1----:R-:W-:Y:S05]  /*6600*/  @!P1 BRA `(.L_x_106) ;  /* 0x0000003000f89947 */ /* 0x002fea0003800000 */
.L_x_105:
[----:B------:R-:W-:Y:S05]  /*6610*/  BSYNC B0 ;  /* 0x0000000000007941 */ /* 0x000fea0003800000 */
.L_x_104:
[----:B------:R-:W-:Y:S01]  /*6620*/  ISETP.NE.AND P1, PT, R86, RZ, PT ;  /* 0x000000ff5600720c */ /* 0x000fe20003f25270 */
[----:B------:R-:W-:Y:S11]  /*6630*/  HFMA2 R83, -RZ, RZ, 0, 5.9604644775390625e-08 ;  /* 0x00000001ff537431 */ /* 0x000ff600000001ff */
[----:B------:R-:W-:Y:S01]  /*6640*/  @!UPT UIADD3 URZ, UPT, UPT, URZ, URZ, URZ ;  /* 0x000000fffffff290 */ /* 0x000fe2000fffe0ff */
[----:B------:R-:W-:Y:S05]  /*6650*/  @P1 WARPSYNC.ALL ;  /* 0x0000000000001948 */ /* 0x000fea0003800000 */
[----:B------:R2:W1:Y:S04]  /*6660*/  @P1 LDSM.16.M88.4 R48, [R2+0x400] ;  /* 0x000400000230183b */ /* 0x0004680000000200 */
[----:B------:R2:W1:Y:S04]  /*6670*/  @P1 LDSM.16.M88.4 R44, [R4] ;  /* 0x00000000042c183b */ /* 0x0004680000000200 */
[----:B------:R2:W1:Y:S04]  /*6680*/  @P1 LDSM.16.M88.4 R56, [R84+UR44+0x400] ;  /* 0x0004002c5438183b */ /* 0x0004680008000200 */
[----:B------:R2:W1:Y:S02]  /*6690*/  @P1 LDSM.16.M88.4 R52, [R78+0x400] ;  /* 0x000400004e34183b */ /* 0x0004640000000200 */
.L_x_103:
[----:B------:R-:W-:Y:S05]  /*66a0*/  BSYNC B1 ;  /* 0x0000000000017941 */ /* 0x000fea0003800000 */
.L_x_102:
[----:B-1----:R-:W-:Y:S04]  /*66b0*/  SHF.R.U32.HI R5, RZ, 0x15, R25 ;  /* 0x00000015ff057819 */ /* 0x002fe80000011619 */
[----:B------:R-:W-:Y:S01]  /*66c0*/  LOP3.LUT P1, RZ, R5, 0x3, R64, 0x48, !PT ;  /* 0x0000000305ff7812 */ /* 0x000fe20007824840 */
[----:B------:R-:W-:Y:S01]  /*66d0*/  @!UPT UIADD3 URZ, UPT, UPT, URZ, URZ, URZ ;  /* 0x000000fffffff290 */ /* 0x000fe2000fffe0ff */
[----:B----4-:R-:W-:Y:S11]  /*66e0*/  @P0 BRA `(.L_x_107) ;  /* 0x0000000000080947 */ /* 0x010ff60003800000 */
[----:B------:R-:W1:Y:S02]  /*66f0*/  SYNCS.PHASECHK.TRANS64.TRYWAIT P0, [R80+URZ+0xf0], R3 ;  /* 0x0000f003500075a7 */ /* 0x000e6400080011ff */
[----:B-1----:R-:W-:Y:S05]  /*6700*/  @!P0 BRA `(.L_x_108) ;  /* 0x0000003000d08947 */ /* 0x002fea0003800000 */
.L_x_107:
[----:B------:R-:W-:Y:S05]  /*6710*/  @!P1 BRA `(.L_x_109) ;  /* 0x0000000000409947 */ /* 0x000fea0003800000 */
[----:B------:R-:W4:Y:S01]  /*6720*/  LDCU.64 UR8, c[0x4][0x70] ;  /* 0x01000e00ff0877ac */ /* 0x000f220008000a00 */
[----:B-1----:R-:W-:Y:S01]  /*6730*/  MOV R3, 0x0 ;  /* 0x0000000000037802 */ /* 0x002fe20000000f00 */
[----:B------:R-:W-:Y:S02]  /*6740*/  HFMA2 R12, -RZ, RZ, 0, 5.9604644775390625e-08 ;  /* 0x00000001ff0c7431 */ /* 0x000fe400000001ff */
[----:B------:R-:W-:Y:S02]  /*6750*/  IMAD.MOV.U32 R8, RZ, RZ, 0x192 ;  /* 0x00000192ff087424 */ /* 0x000fe400078e00ff */
[----:B------:R-:W-:Y:S01]  /*6760*/  IMAD.MOV.U32 R13, RZ, RZ, RZ ;  /* 0x000000ffff0d7224 */ /* 0x000fe200078e00ff */
[----:B------:R-:W1:Y:S01]  /*6770*/  LDCU.64 UR6, c[0x4][0x78] ;  /* 0x01000f00ff0677ac */ /* 0x000e620008000a00 */
[----:B--2---:R-:W2:Y:S01]  /*6780*/  LDC.64 R2, c[0x4][R3] ;  /* 0x0100000003027b82 */ /* 0x004ea20000000a00 */
[----:B------:R-:W5:Y:S01]  /*6790*/  LDCU.64 UR4, c[0x4][0x10] ;  /* 0x01000200ff0477ac */ /* 0x000f620008000a00 */
[----:B----4-:R-:W-:Y:S01]  /*67a0*/  MOV R5, UR9 ;  /* 0x0000000900057c02 */ /* 0x010fe20008000f00 */
[----:B------:R-:W-:Y:S01]  /*67b0*/  IMAD.U32 R4, RZ, RZ, UR8 ;  /* 0x00000008ff047e24 */ /* 0x000fe2000f8e00ff */
[----:B-1----:R-:W-:Y:S01]  /*67c0*/  MOV R7, UR7 ;  /* 0x0000000700077c02 */ /* 0x002fe20008000f00 */
[----:B------:R-:W-:Y:S01]  /*67d0*/  IMAD.U32 R6, RZ, RZ, UR6 ;  /* 0x00000006ff067e24 */ /* 0x000fe2000f8e00ff */
[----:B-----5:R-:W-:Y:S01]  /*67e0*/  MOV R11, UR5 ;  /* 0x00000005000b7c02 */ /* 0x020fe20008000f00 */
[----:B------:R-:W-:Y:S02]  /*67f0*/  IMAD.U32 R10, RZ, RZ, UR4 ;  /* 0x00000004ff0a7e24 */ /* 0x000fe4000f8e00ff */
[----:B------:R-:W-:Y:S07]  /*6800*/  LEPC R20, `(.L_x_109) ;  /* 0x000000001014794e */ /* 0x000fee0000000000 */
[----:B--23--:R-:W-:Y:S05]  /*6810*/  CALL.ABS.NOINC R2 ;  /* 0x0000000002007343 */ /* 0x00cfea0003c00000 */
.L_x_109:
[----:B------:R-:W-:Y:S01]  /*6820*/  LOP3.LUT R20, R56, 0xffffe000, RZ, 0xc0, !PT ;  /* 0xffffe00038147812 */ /* 0x000fe200078ec0ff */
[----:B------:R-:W-:Y:S05]  /*6830*/  WARPSYNC.ALL ;  /* 0x0000000000007948 */ /* 0x000fea0003800000 */
[----:B------:R-:W-:Y:S01]  /*6840*/  R2UR UR4, R25 ;  /* 0x00000000190472ca */ /* 0x000fe200000e0000 */
[----:B------:R-:W-:Y:S01]  /*6850*/  IMAD.SHL.U32 R88, R75, 0x4, RZ ;  /* 0x000000044b587824 */ /* 0x000fe200078e00ff */
[----:B------:R-:W-:Y:S01]  /*6860*/  LOP3.LUT R21, R57, 0xffffe000, RZ, 0xc0, !PT ;  /* 0xffffe00039157812 */ /* 0x000fe200078ec0ff */
[----:B------:R-:W-:Y:S01]  /*6870*/  BSSY.RECONVERGENT B0, `(.L_x_110) ;  /* 0x0000059000007945 */ /* 0x000fe20003800200 */
[----:B------:R-:W-:Y:S02]  /*6880*/  LOP3.LUT R26, R59, 0xffffe000, RZ, 0xc0, !PT ;  /* 0xffffe0003b1a7812 */ /* 0x000fe400078ec0ff */
[----:B------:R-:W-:Y:S02]  /*6890*/  LOP3.LUT R32, R53, 0xffffe000, RZ, 0xc0, !PT ;  /* 0xffffe00035207812 */ /* 0x000fe400078ec0ff */
[----:B------:R-:W-:Y:S02]  /*68a0*/  LOP3.LUT R33, R54, 0xffffe000, RZ, 0xc0, !PT ;  /* 0xffffe00036217812 */ /* 0x000fe400078ec0ff */
[----:B------:R-:W-:Y:S02]  /*68b0*/  IADD3 R81, PT, PT, R81, R88, RZ ;  /* 0x0000005851517210 */ /* 0x000fe40007ffe0ff */
[----:B------:R-:W-:Y:S01]  /*68c0*/  ISETP.NE.AND P0, PT, R76, RZ, PT ;  /* 0x000000ff4c00720c */ /* 0x000fe20003f05270 */
[----:B--2---:R-:W3:Y:S02]  /*68d0*/  LDTM.16dp128bit.x8 R4, tmem[UR4] ;  /* 0x00000004000479ee */ /* 0x004ee40008180000 */
[----:B------:R-:W-:Y:S02]  /*68e0*/  IMAD.IADD R82, R74, 0x1, R81 ;  /* 0x000000014a527824 */ /* 0x000fe400078e0251 */
[C---:B---3--:R-:W-:Y:S01]  /*68f0*/  FMUL R0, R24.reuse, R4 ;  /* 0x0000000418007220 */ /* 0x048fe20000400000 */
[C---:B------:R-:W-:Y:S01]  /*6900*/  FMUL R2, R24.reuse, R5 ;  /* 0x0000000518027220 */ /* 0x040fe20000400000 */
[C---:B-1----:R-:W-:Y:S01]  /*6910*/  FMUL R3, R24.reuse, R6 ;  /* 0x0000000618037220 */ /* 0x042fe20000400000 */
[----:B------:R-:W-:Y:S01]  /*6920*/  FMUL R7, R24, R7 ;  /* 0x0000000718077220 */ /* 0x000fe20000400000 */
[C---:B------:R-:W-:Y:S01]  /*6930*/  FFMA R28, R27.reuse, R20, R0 ;  /* 0x000000141b1c7223 */ /* 0x040fe20000000000 */
[----:B------:R-:W-:Y:S01]  /*6940*/  LOP3.LUT R20, R58, 0xffffe000, RZ, 0xc0, !PT ;  /* 0xffffe0003a147812 */ /* 0x000fe200078ec0ff */
[C---:B------:R-:W-:Y:S01]  /*6950*/  FFMA R29, R27.reuse, R21, R2 ;  /* 0x000000151b1d7223 */ /* 0x040fe20000000002 */
[----:B------:R-:W-:Y:S01]  /*6960*/  LOP3.LUT R21, R52, 0xffffe000, RZ, 0xc0, !PT ;  /* 0xffffe00034157812 */ /* 0x000fe200078ec0ff */
[C---:B------:R-:W-:Y:S01]  /*6970*/  FMUL R4, R24.reuse, R8 ;  /* 0x0000000818047220 */ /* 0x040fe20000400000 */
[----:B------:R-:W-:Y:S01]  /*6980*/  F2FP.TF32.F32.PACK_B R28, R28 ;  /* 0x0000001cff1c723e */ /* 0x000fe200024050ff */
[----:B------:R-:W-:Y:S01]  /*6990*/  FFMA R30, R27, R20, R3 ;  /* 0x000000141b1e7223 */ /* 0x000fe20000000003 */
[----:B------:R-:W-:Y:S01]  /*69a0*/  LOP3.LUT R20, R55, 0xffffe000, RZ, 0xc0, !PT ;  /* 0xffffe00037147812 */ /* 0x000fe200078ec0ff */
[C---:B------:R-:W-:Y:S01]  /*69b0*/  FMUL R5, R24.reuse, R9 ;  /* 0x0000000918057220 */ /* 0x040fe20000400000 */
[----:B------:R-:W-:Y:S01]  /*69c0*/  F2FP.TF32.F32.PACK_B R29, R29 ;  /* 0x0000001dff1d723e */ /* 0x000fe200024050ff */
[C---:B------:R-:W-:Y:S01]  /*69d0*/  FMUL R6, R24.reuse, R10 ;  /* 0x0000000a18067220 */ /* 0x040fe20000400000 */
[----:B------:R-:W-:Y:S01]  /*69e0*/  F2FP.TF32.F32.PACK_B R30, R30 ;  /* 0x0000001eff1e723e */ /* 0x000fe200024050ff */
[----:B------:R-:W-:Y:S01]  /*69f0*/  FFMA R31, R27, R26, R7 ;  /* 0x0000001a1b1f7223 */ /* 0x000fe20000000007 */
[----:B------:R-:W-:Y:S01]  /*6a00*/  LOP3.LUT R26, R49, 0xffffe000, RZ, 0xc0, !PT ;  /* 0xffffe000311a7812 */ /* 0x000fe200078ec0ff */
[----:B------:R-:W-:Y:S01]  /*6a10*/  FMUL R11, R24, R11 ;  /* 0x0000000b180b7220 */ /* 0x000fe20000400000 */
[C---:B------:R-:W-:Y:S01]  /*6a20*/  FFMA R4, R27.reuse, R21, R4 ;  /* 0x000000151b047223 */ /* 0x040fe20000000004 */
[----:B------:R-:W-:Y:S01]  /*6a30*/  LOP3.LUT R21, R48, 0xffffe000, RZ, 0xc0, !PT ;  /* 0xffffe00030157812 */ /* 0x000fe200078ec0ff */
[C---:B------:R-:W-:Y:S01]  /*6a40*/  FFMA R5, R27.reuse, R32, R5 ;  /* 0x000000201b057223 */ /* 0x040fe20000000005 */
[----:B------:R-:W-:Y:S01]  /*6a50*/  F2FP.TF32.F32.PACK_B R31, R31 ;  /* 0x0000001fff1f723e */ /* 0x000fe200024050ff */
        /* <DEDUP_REMOVED lines=8> */
[----:B------:R1:W-:Y:S01]  /*6ae0*/  STSM.16.M88.4 [R79+0x400], R28 ;  /* 0x0004001c4f007844 */ /* 0x0003e20000000200 */
[----:B------:R-:W-:Y:S01]  /*6af0*/  F2FP.TF32.F32.PACK_B R6, R6 ;  /* 0x00000006ff06723e */ /* 0x000fe200024050ff */
[C---:B------:R-:W-:Y:S01]  /*6b00*/  FMUL R10, R24.reuse, R14 ;  /* 0x0000000e180a7220 */ /* 0x040fe20000400000 */
[----:B------:R-:W-:Y:S01]  /*6b10*/  F2FP.TF32.F32.PACK_B R7, R7 ;  /* 0x00000007ff07723e */ /* 0x000fe200024050ff */
[----:B------:R-:W-:Y:S01]  /*6b20*/  FMUL R15, R24, R15 ;  /* 0x0000000f180f7220 */ /* 0x000fe20000400000 */
[C---:B------:R-:W-:Y:S01]  /*6b30*/  FFMA R8, R27.reuse, R21, R8 ;  /* 0x000000151b087223 */ /* 0x040fe20000000008 */
[C---:B------:R-:W-:Y:S01]  /*6b40*/  FFMA R9, R27.reuse, R26, R9 ;  /* 0x0000001a1b097223 */ /* 0x040fe20000000009 */
[C---:B------:R-:W-:Y:S01]  /*6b50*/  FFMA R10, R27.reuse, R33, R10 ;  /* 0x000000211b0a7223 */ /* 0x040fe2000000000a */
[----:B------:R1:W-:Y:S01]  /*6b60*/  STSM.16.M88.4 [R78+0x400], R4 ;  /* 0x000400044e007844 */ /* 0x0003e20000000200 */
[----:B------:R-:W-:Y:S01]  /*6b70*/  LOP3.LUT R21, R44, 0xffffe000, RZ, 0xc0, !PT ;  /* 0xffffe0002c157812 */ /* 0x000fe200078ec0ff */
[----:B------:R-:W-:Y:S01]  /*6b80*/  FFMA R11, R27, R20, R15 ;  /* 0x000000141b0b7223 */ /* 0x000fe2000000000f */
[----:B------:R-:W-:Y:S01]  /*6b90*/  LOP3.LUT R20, R45, 0xffffe000, RZ, 0xc0, !PT ;  /* 0xffffe0002d147812 */ /* 0x000fe200078ec0ff */
[C---:B------:R-:W-:Y:S01]  /*6ba0*/  FMUL R12, R24.reuse, R16 ;  /* 0x00000010180c7220 */ /* 0x040fe20000400000 */
[----:B------:R-:W-:Y:S01]  /*6bb0*/  FMUL R13, R24, R17 ;  /* 0x00000011180d7220 */ /* 0x000fe20000400000 */
[----:B------:R-:W-:Y:S01]  /*6bc0*/  LOP3.LUT R33, R46, 0xffffe000, RZ, 0xc0, !PT ;  /* 0xffffe0002e217812 */ /* 0x000fe200078ec0ff */
[C---:B------:R-:W-:Y:S01]  /*6bd0*/  FMUL R14, R24.reuse, R18 ;  /* 0x00000012180e7220 */ /* 0x040fe20000400000 */
[----:B------:R-:W-:Y:S01]  /*6be0*/  LOP3.LUT R26, R47, 0xffffe000, RZ, 0xc0, !PT ;  /* 0xffffe0002f1a7812 */ /* 0x000fe200078ec0ff */
[----:B------:R-:W-:Y:S01]  /*6bf0*/  FMUL R19, R24, R19 ;  /* 0x0000001318137220 */ /* 0x000fe20000400000 */
[C---:B------:R-:W-:Y:S01]  /*6c00*/  FFMA R12, R27.reuse, R21, R12 ;  /* 0x000000151b0c7223 */ /* 0x040fe2000000000c */
[C---:B------:R-:W-:Y:S01]  /*6c10*/  FFMA R13, R27.reuse, R20, R13 ;  /* 0x000000141b0d7223 */ /* 0x040fe2000000000d */
[C---:B------:R-:W-:Y:S01]  /*6c20*/  FFMA R14, R27.reuse, R33, R14 ;  /* 0x000000211b0e7223 */ /* 0x040fe2000000000e */
[----:B------:R-:W-:Y:S01]  /*6c30*/  FFMA R15, R27, R26, R19 ;  /* 0x0000001a1b0f7223 */ /* 0x000fe20000000013 */
[----:B------:R-:W-:Y:S02]  /*6c40*/  F2FP.TF32.F32.PACK_B R8, R8 ;  /* 0x00000008ff08723e */ /* 0x000fe400024050ff */
[----:B------:R-:W-:Y:S02]  /*6c50*/  F2FP.TF32.F32.PACK_B R9, R9 ;  /* 0x00000009ff09723e */ /* 0x000fe400024050ff */
[----:B------:R-:W-:Y:S02]  /*6c60*/  F2FP.TF32.F32.PACK_B R10, R10 ;  /* 0x0000000aff0a723e */ /* 0x000fe400024050ff */
[----:B------:R-:W-:Y:S02]  /*6c70*/  F2FP.TF32.F32.PACK_B R11, R11 ;  /* 0x0000000bff0b723e */ /* 0x000fe400024050ff */
[----:B------:R-:W-:Y:S02]  /*6c80*/  F2FP.TF32.F32.PACK_B R12, R12 ;  /* 0x0000000cff0c723e */ /* 0x000fe400024050ff */
[----:B------:R-:W-:Y:S01]  /*6c90*/  F2FP.TF32.F32.PACK_B R13, R13 ;  /* 0x0000000dff0d723e */ /* 0x000fe200024050ff */
[----:B------:R1:W-:Y:S01]  /*6ca0*/  STSM.16.M88.4 [R81], R8 ;  /* 0x0000000851007844 */ /* 0x0003e20000000200 */
[----:B------:R-:W-:Y:S02]  /*6cb0*/  F2FP.TF32.F32.PACK_B R14, R14 ;  /* 0x0000000eff0e723e */ /* 0x000fe400024050ff */
[----:B------:R-:W-:Y:S05]  /*6cc0*/  F2FP.TF32.F32.PACK_B R15, R15 ;  /* 0x0000000fff0f723e */ /* 0x000fea00024050ff */
[----:B------:R1:W-:Y:S01]  /*6cd0*/  STSM.16.M88.4 [R82], R12 ;  /* 0x0000000c52007844 */ /* 0x0003e20000000200 */
[----:B------:R-:W-:Y:S01]  /*6ce0*/  @!PT LDS RZ, [RZ] ;  /* 0x00000000fffff984 */ /* 0x000fe20000000800 */
[----:B------:R-:W-:Y:S01]  /*6cf0*/  @!PT LDS RZ, [RZ] ;  /* 0x00000000fffff984 */ /* 0x000fe20000000800 */
[----:B------:R-:W-:Y:S01]  /*6d00*/  @!PT LDS RZ, [RZ] ;  /* 0x00000000fffff984 */ /* 0x000fe20000000800 */
[----:B------:R-:W-:Y:S01]  /*6d10*/  @!PT LDS RZ, [RZ] ;  /* 0x00000000fffff984 */ /* 0x000fe20000000800 */
[----:B------:R2:W-:Y:S07]  /*6d20*/  MEMBAR.ALL.CTA ;  /* 0x0000000000007992 */ /* 0x0005ee0000008000 */
[----:B--2---:R-:W2:Y:S02]  /*6d30*/  FENCE.VIEW.ASYNC.S ;  /* 0x00000000000073c6 */ /* 0x004ea40000000000 */
[----:B--2---:R-:W-:Y:S06]  /*6d40*/  BAR.SYNC.DEFER_BLOCKING 0x1, 0x80 ;  /* 0x0042000000007b1d */ /* 0x004fec0000010000 */
[----:B------:R-:W-:Y:S05]  /*6d50*/  @P0 BRA `(.L_x_111) ;  /* 0x0000000000280947 */ /* 0x000fea0003800000 */
[----:B------:R-:W2:Y:S01]  /*6d60*/  LDCU.64 UR6, c[0x0][0x348] ;  /* 0x00006900ff0677ac */ /* 0x000ea20008000a00 */
[----:B------:R-:W-:Y:S01]  /*6d70*/  UIADD3 UR4, UPT, UPT, UR44, 0x400, URZ ;  /* 0x000004002c047890 */ /* 0x000fe2000fffe0ff */
[----:B------:R-:W-:Y:S05]  /*6d80*/  UMOV UR51, UR36 ;  /* 0x0000002400337c82 */ /* 0x000fea0008000000 */
[----:B------:R-:W-:Y:S04]  /*6d90*/  MOV R68, UR4 ;  /* 0x0000000400447c02 */ /* 0x000fe80008000f00 */
[----:B------:R-:W-:Y:S01]  /*6da0*/  R2UR UR48, R68 ;  /* 0x00000000443072ca */ /* 0x000fe200000e0000 */
[----:B--2---:R-:W-:Y:S04]  /*6db0*/  UIADD3 UR4, UP0, UPT, UR6, 0x680, URZ ;  /* 0x0000068006047890 */ /* 0x004fe8000ff1e0ff */
[----:B------:R-:W-:Y:S09]  /*6dc0*/  UIADD3.X UR5, UPT, UPT, URZ, UR7, URZ, UP0, !UPT ;  /* 0x00000007ff057290 */ /* 0x000ff200087fe4ff */
[----:B------:R2:W-:Y:S01]  /*6dd0*/  UTMASTG.3D [UR48], [UR4] ;  /* 0x00000030040073b5 */ /* 0x0005e20008010000 */
[----:B------:R0:W-:Y:S01]  /*6de0*/  UTMACMDFLUSH ;  /* 0x00000000000079b7 */ /* 0x0001e20000000000 */
[----:B--2---:R-:W-:Y:S04]  /*6df0*/  DEPBAR.LE SB0, 0x1 ;  /* 0x000080400000791a */ /* 0x004fe80000000000 */
.L_x_111:
[----:B------:R-:W-:Y:S05]  /*6e00*/  BSYNC.RECONVERGENT B0 ;  /* 0x0000000000007941 */ /* 0x000fea0003800200 */
.L_x_110:
[----:B------:R-:W-:Y:S01]  /*6e10*/  BAR.SYNC.DEFER_BLOCKING 0x1, 0x80 ;  /* 0x0042000000007b1d */ /* 0x000fe20000010000 */
[----:B------:R-:W-:Y:S01]  /*6e20*/  ISETP.NE.AND P1, PT, R77, RZ, PT ;  /* 0x000000ff4d00720c */ /* 0x000fe20003f25270 */
[----:B------:R-:W-:Y:S01]  /*6e30*/  UISETP.NE.AND UP0, UPT, UR47, URZ, UPT ;  /* 0x000000ff2f00728c */ /* 0x000fe2000bf05270 */
[----:B------:R-:W-:Y:S11]  /*6e40*/  LEA R3, R83, UR44, 0x3 ;  /* 0x0000002c53037c11 */ /* 0x000ff6000f8e18ff */
[----:B-1----:R-:W-:Y:S01]  /*6e50*/  @P1 SHF.L.U32 R4, R73, 0x1f, RZ ;  /* 0x0000001f49041819 */ /* 0x002fe200000006ff */
[----:B------:R-:W-:Y:S06]  /*6e60*/  BRA.U !UP0, `(.L_x_112) ;  /* 0x0000000108247547 */ /* 0x000fec000b800000 */
[----:B------:R-:W1:Y:S01]  /*6e70*/  S2R R0, SR_CgaCtaId ;  /* 0x0000000000007919 */ /* 0x000e620000008800 */
[----:B------:R-:W-:Y:S01]  /*6e80*/  IMAD.U32 R2, RZ, RZ, UR46 ;  /* 0x0000002eff027e24 */ /* 0x000fe2000f8e00ff */
[----:B------:R-:W-:Y:S04]  /*6e90*/  UIADD3 UR4, UPT, UPT, UR46, 0x1, URZ ;  /* 0x000000012e047890 */ /* 0x000fe8000fffe0ff */
[----:B------:R-:W-:Y:S01]  /*6ea0*/  @P1 LEA R2, R2, UR44, 0x3 ;  /* 0x0000002c02021c11 */ /* 0x000fe2000f8e18ff */
[----:B------:R-:W-:Y:S04]  /*6eb0*/  UISETP.NE.AND UP0, UPT, UR4, 0x4, UPT ;  /* 0x000000040400788c */ /* 0x000fe8000bf05270 */
[----:B------:R-:W-:Y:S01]  /*6ec0*/  @P1 VIADD R5, R2, 0xa0 ;  /* 0x000000a002051836 */ /* 0x000fe20000000000 */
[----:B------:R-:W-:Y:S04]  /*6ed0*/  USEL UR46, UR4, URZ, UP0 ;  /* 0x000000ff042e7287 */ /* 0x000fe80008000000 */
[----:B-1----:R-:W-:Y:S04]  /*6ee0*/  @P1 PRMT R0, R0, 0x654, R5 ;  /* 0x0000065400001816 */ /* 0x002fe80000000005 */
[----:B------:R1:W-:Y:S04]  /*6ef0*/  @P1 SYNCS.ARRIVE.TRANS64.RED.A1T0 RZ, [R0+URZ], RZ ;  /* 0x000000ff00ff19a7 */ /* 0x0003e800081004ff */
.L_x_112:
[----:B------:R-:W2:Y:S01]  /*6f00*/  @P1 SYNCS.PHASECHK.TRANS64.TRYWAIT P0, [R3+URZ+0x80], R4 ;  /* 0x00008004030015a7 */ /* 0x000ea200080011ff */
[----:B------:R-:W-:Y:S01]  /*6f10*/  BSSY B1, `(.L_x_113) ;  /* 0x0000017000017945 */ /* 0x000fe20003800000 */
[----:B--2---:R-:W-:Y:S03]  /*6f20*/  @P1 SEL R85, RZ, 0x1, !P0 ;  /* 0x00000001ff551807 */ /* 0x004fe60004000000 */
[----:B------:R-:W-:Y:S05]  /*6f30*/  @!P1 BRA `(.L_x_114) ;  /* 0x0000000000509947 */ /* 0x000fea0003800000 */
[----:B------:R-:W-:Y:S01]  /*6f40*/  ISETP.NE.AND P1, PT, R86, RZ, PT ;  /* 0x000000ff5600720c */ /* 0x000fe20003f25270 */
[----:B------:R-:W-:Y:S01]  /*6f50*/  BSSY B0, `(.L_x_115) ;  /* 0x000000a000007945 */ /* 0x000fe20003800000 */
[----:B------:R-:W-:Y:S11]  /*6f60*/  ISETP.NE.AND P0, PT, R85, RZ, PT ;  /* 0x000000ff5500720c */ /* 0x000ff60003f05270 */
[----:B------:R-:W-:Y:S04]  /*6f70*/  @P1 IMAD R4, R83, 0x2000, R84 ;  /* 0x0000200053041824 */ /* 0x000fe800078e0254 */
[----:B------:R-:W-:Y:S04]  /*6f80*/  @P1 VIADD R7, R4, UR44 ;  /* 0x0000002c04071c36 */ /* 0x000fe80008000000 */
[----:B------:R-:W-:Y:S01]  /*6f90*/  @P1 IMAD.IADD R2, R74, 0x1, R7 ;  /* 0x000000014a021824 */ /* 0x000fe200078e0207 */
[----:B------:R-:W-:Y:S01]  /*6fa0*/  @P1 IADD3 R5, PT, PT, R88, R7, RZ ;  /* 0x0000000758051210 */ /* 0x000fe20007ffe0ff */
[----:B------:R-:W-:Y:S06]  /*6fb0*/  @P0 BRA `(.L_x_116) ;  /* 0x00000000000c0947 */ /* 0x000fec0003800000 */
[----:B-1----:R-:W-:Y:S04]  /*6fc0*/  SHF.L.U32 R0, R73, 0x1f, RZ ;  /* 0x0000001f49007819 */ /* 0x002fe800000006ff */
[----:B------:R-:W1:Y:S02]  /*6fd0*/  SYNCS.PHASECHK.TRANS64.TRYWAIT P0, [R3+URZ+0x80], R0 ;  /* 0x00008000030075a7 */ /* 0x000e6400080011ff */
[----:B-1----:R-:W-:Y:S05]  /*6fe0*/  @!P0 BRA `(.L_x_117) ;  /* 0x0000002800ac8947 */ /* 0x002fea0003800000 */
.L_x_116:
[----:B------:R-:W-:Y:S05]  /*6ff0*/  BSYNC B0 ;  /* 0x0000000000007941 */ /* 0x000fea0003800000 */
.L_x_115:
[----:B------:R-:W-:Y:S02]  /*7000*/  ISETP.NE.AND P0, PT, R86, RZ, PT ;  /* 0x000000ff5600720c */ /* 0x000fe40003f05270 */
[----:B------:R-:W-:Y:S11]  /*7010*/  IADD3 R83, PT, PT, R83, 0x1, RZ ;  /* 0x0000000153537810 */ /* 0x000ff60007ffe0ff */
[----:B-1----:R-:W-:Y:S01]  /*7020*/  @P0 IMAD.IADD R0, R74, 0x1, R5 ;  /* 0x000000014a000824 */ /* 0x002fe200078e0205 */
[----:B------:R-:W-:Y:S05]  /*7030*/  @P0 WARPSYNC.ALL ;  /* 0x0000000000000948 */ /* 0x000fea0003800000 */
[----:B------:R2:W3:Y:S04]  /*7040*/  @P0 LDSM.16.M88.4 R56, [R4+UR44+0x400] ;  /* 0x0004002c0438083b */ /* 0x0004e80008000200 */
[----:B------:R2:W4:Y:S04]  /*7050*/  @P0 LDSM.16.M88.4 R52, [R2+0x400] ;  /* 0x000400000234083b */ /* 0x0005280000000200 */
[----:B------:R2:W1:Y:S04]  /*7060*/  @P0 LDSM.16.M88.4 R48, [R5+0x400] ;  /* 0x000400000530083b */ /* 0x0004680000000200 */
[----:B------:R2:W1:Y:S02]  /*7070*/  @P0 LDSM.16.M88.4 R44, [R0+0x400] ;  /* 0x00040000002c083b */ /* 0x0004640000000200 */
.L_x_114:
[----:B------:R-:W-:Y:S05]  /*7080*/  BSYNC B1 ;  /* 0x0000000000017941 */ /* 0x000fea0003800000 */
.L_x_113:
[----:B------:R-:W-:Y:S05]  /*7090*/  VIADD R3, R25, 0x20 ;  /* 0x0000002019037836 */ /* 0x000fea0000000000 */
[----:B------:R-:W-:Y:S04]  /*70a0*/  SHF.R.U32.HI R3, RZ, 0x15, R3 ;  /* 0x00000015ff037819 */ /* 0x000fe80000011603 */
[----:B------:R-:W-:Y:S11]  /*70b0*/  LOP3.LUT P0, RZ, R3, 0x3, R64, 0x48, !PT ;  /* 0x0000000303ff7812 */ /* 0x000ff60007804840 */
[----:B------:R-:W-:Y:S02]  /*70c0*/  @!UPT UIADD3 URZ, UPT, UPT, URZ, URZ, URZ ;  /* 0x000000fffffff290 */ /* 0x000fe4000fffe0ff */
[----:B------:R-:W-:Y:S05]  /*70d0*/  @!P0 BRA `(.L_x_118) ;  /* 0x0000000000408947 */ /* 0x000fea0003800000 */
[----:B------:R-:W5:Y:S01]  /*70e0*/  LDCU.64 UR8, c[0x4][0x70] ;  /* 0x01000e00ff0877ac */ /* 0x000f620008000a00 */
[----:B------:R-:W-:Y:S01]  /*70f0*/  MOV R3, 0x0 ;  /* 0x0000000000037802 */ /* 0x000fe20000000f00 */
[----:B------:R-:W-:Y:S02]  /*7100*/  HFMA2 R12, -RZ, RZ, 0, 5.9604644775390625e-08 ;  /* 0x00000001ff0c7431 */ /* 0x000fe400000001ff */
[----:B------:R-:W-:Y:S02]  /*7110*/  IMAD.MOV.U32 R8, RZ, RZ, 0x192 ;  /* 0x00000192ff087424 */ /* 0x000fe400078e00ff */
[----:B------:R-:W-:Y:S01]  /*7120*/  IMAD.MOV.U32 R13, RZ, RZ, RZ ;  /* 0x000000ffff0d7224 */ /* 0x000fe200078e00ff */
[----:B------:R-:W3:Y:S01]  /*7130*/  LDCU.64 UR6, c[0x4][0x78] ;  /* 0x01000f00ff0677ac */ /* 0x000ee20008000a00 */
[----:B--2---:R-:W2:Y:S01]  /*7140*/  LDC.64 R2, c[0x4][R3] ;  /* 0x0100000003027b82 */ /* 0x004ea20000000a00 */
[----:B------:R-:W4:Y:S01]  /*7150*/  LDCU.64 UR4, c[0x4][0x10] ;  /* 0x01000200ff0477ac */ /* 0x000f220008000a00 */
[----:B-----5:R-:W-:Y:S01]  /*7160*/  MOV R5, UR9 ;  /* 0x0000000900057c02 */ /* 0x020fe20008000f00 */
[----:B------:R-:W-:Y:S01]  /*7170*/  IMAD.U32 R4, RZ, RZ, UR8 ;  /* 0x00000008ff047e24 */ /* 0x000fe2000f8e00ff */
[----:B---3--:R-:W-:Y:S01]  /*7180*/  MOV R7, UR7 ;  /* 0x0000000700077c02 */ /* 0x008fe20008000f00 */
[----:B------:R-:W-:Y:S01]  /*7190*/  IMAD.U32 R6, RZ, RZ, UR6 ;  /* 0x00000006ff067e24 */ /* 0x000fe2000f8e00ff */
[----:B----4-:R-:W-:Y:S01]  /*71a0*/  MOV R11, UR5 ;  /* 0x00000005000b7c02 */ /* 0x010fe20008000f00 */
[----:B------:R-:W-:Y:S02]  /*71b0*/  IMAD.U32 R10, RZ, RZ, UR4 ;  /* 0x00000004ff0a7e24 */ /* 0x000fe4000f8e00ff */
[----:B------:R-:W-:Y:S07]  /*71c0*/  LEPC R20, `(.L_x_118) ;  /* 0x000000001014794e */ /* 0x000fee0000000000 */
[----:B-12---:R-:W-:Y:S05]  /*71d0*/  CALL.ABS.NOINC R2 ;  /* 0x0000000002007343 */ /* 0x006fea0003c00000 */
.L_x_118:
[----:B---3--:R-:W-:Y:S01]  /*71e0*/  LOP3.LUT R20, R56, 0xffffe000, RZ, 0xc0, !PT ;  /* 0xffffe00038147812 */ /* 0x008fe200078ec0ff */
[----:B------:R-:W-:Y:S05]  /*71f0*/  WARPSYNC.ALL ;  /* 0x0000000000007948 */ /* 0x000fea0003800000 */
[----:B------:R-:W-:Y:S01]  /*7200*/  R2UR UR4, R25 ;  /* 0x00000000190472ca */ /* 0x000fe200000e0000 */
[----:B------:R-:W3:Y:S01]  /*7210*/  S2R R87, SR_CgaCtaId ;  /* 0x0000000000577919 */ /* 0x000ee20000008800 */
[----:B------:R-:W-:Y:S01]  /*7220*/  LOP3.LUT R21, R57, 0xffffe000, RZ, 0xc0, !PT ;  /* 0xffffe00039157812 */ /* 0x000fe200078ec0ff */
[----:B------:R-:W-:Y:S01]  /*7230*/  IMAD.U32 R40, RZ, RZ, UR46 ;  /* 0x0000002eff287e24 */ /* 0x000fe2000f8e00ff */
[----:B------:R-:W-:Y:S01]  /*7240*/  LOP3.LUT R41, R58, 0xffffe000, RZ, 0xc0, !PT ;  /* 0xffffe0003a297812 */ /* 0x000fe200078ec0ff */
[----:B------:R-:W-:Y:S01]  /*7250*/  BSSY.RECONVERGENT B0, `(.L_x_119) ;  /* 0x000005c000007945 */ /* 0x000fe20003800200 */
[----:B-1----:R-:W-:Y:S02]  /*7260*/  LOP3.LUT R26, R48, 0xffffe000, RZ, 0xc0, !PT ;  /* 0xffffe000301a7812 */ /* 0x002fe400078ec0ff */
[----:B------:R-:W-:Y:S02]  /*7270*/  ISETP.NE.AND P6, PT, R77, RZ, PT ;  /* 0x000000ff4d00720c */ /* 0x000fe40003fc5270 */
[----:B------:R-:W-:Y:S02]  /*7280*/  ISETP.NE.AND P0, PT, R76, RZ, PT ;  /* 0x000000ff4c00720c */ /* 0x000fe40003f05270 */
[----:B------:R-:W-:Y:S01]  /*7290*/  LEA R89, R83, UR44, 0x3 ;  /* 0x0000002c53597c11 */ /* 0x000fe2000f8e18ff */
[----:B--2---:R-:W1:Y:S08]  /*72a0*/  LDTM.16dp128bit.x8 R4, tmem[UR4+0x20] ;  /* 0x00002004000479ee */ /* 0x004e700008180000 */
[----:B------:R-:W-:Y:S02]  /*72b0*/  @P6 LEA R40, R40, UR44, 0x3 ;  /* 0x0000002c28286c11 */ /* 0x000fe4000f8e18ff */
[----:B------:R-:W-:Y:S03]  /*72c0*/  @P6 SHF.L.U32 R90, R73, 0x1f, RZ ;  /* 0x0000001f495a6819 */ /* 0x000fe600000006ff */
[----:B------:R-:W-:Y:S05]  /*72d0*/  @P6 VIADD R40, R40, 0xa0 ;  /* 0x000000a028286836 */ /* 0x000fea0000000000 */
[----:B---3--:R-:W-:Y:S01]  /*72e0*/  @P6 PRMT R40, R87, 0x654, R40 ;  /* 0x0000065457286816 */ /* 0x008fe20000000028 */
[C---:B-1----:R-:W-:Y:S01]  /*72f0*/  FMUL R0, R24.reuse, R4 ;  /* 0x0000000418007220 */ /* 0x042fe20000400000 */
[C---:B------:R-:W-:Y:S01]  /*7300*/  FMUL R2, R24.reuse, R5 ;  /* 0x0000000518027220 */ /* 0x040fe20000400000 */
[C---:B------:R-:W-:Y:S01]  /*7310*/  FMUL R3, R24.reuse, R10 ;  /* 0x0000000a18037220 */ /* 0x040fe20000400000 */
[----:B------:R-:W-:Y:S01]  /*7320*/  FMUL R4, R24, R11 ;  /* 0x0000000b18047220 */ /* 0x000fe20000400000 */
[C---:B------:R-:W-:Y:S01]  /*7330*/  FFMA R28, R27.reuse, R20, R0 ;  /* 0x000000141b1c7223 */ /* 0x040fe20000000000 */
[----:B----4-:R-:W-:Y:S01]  /*7340*/  LOP3.LUT R20, R52, 0xffffe000, RZ, 0xc0, !PT ;  /* 0xffffe00034147812 */ /* 0x010fe200078ec0ff */
        /* <DEDUP_REMOVED lines=8> */
[----:B------:R-:W-:Y:S01]  /*73d0*/  FFMA R31, R27, R21, R2 ;  /* 0x000000151b1f7223 */ /* 0x000fe20000000002 */
[----:B------:R-:W-:Y:S01]  /*73e0*/  LOP3.LUT R21, R53, 0xffffe000, RZ, 0xc0, !PT ;  /* 0xffffe00035157812 */ /* 0x000fe200078ec0ff */
[C---:B------:R-:W-:Y:S01]  /*73f0*/  FMUL R0, R24.reuse, R8 ;  /* 0x0000000818007220 */ /* 0x040fe20000400000 */
[----:B------:R-:W-:Y:S01]  /*7400*/  F2FP.TF32.F32.PACK_B R30, R30 ;  /* 0x0000001eff1e723e */ /* 0x000fe200024050ff */
[----:B------:R-:W-:Y:S01]  /*7410*/  FMUL R2, R24, R9 ;  /* 0x0000000918027220 */ /* 0x000fe20000400000 */
[----:B------:R-:W-:Y:S01]  /*7420*/  F2FP.TF32.F32.PACK_B R31, R31 ;  /* 0x0000001fff1f723e */ /* 0x000fe200024050ff */
[C---:B------:R-:W-:Y:S01]  /*7430*/  FFMA R32, R27.reuse, R20, R0 ;  /* 0x000000141b207223 */ /* 0x040fe20000000000 */
[----:B------:R-:W-:Y:S01]  /*7440*/  LOP3.LUT R20, R54, 0xffffe000, RZ, 0xc0, !PT ;  /* 0xffffe00036147812 */ /* 0x000fe200078ec0ff */
[----:B------:R-:W-:Y:S01]  /*7450*/  FFMA R33, R27, R21, R2 ;  /* 0x000000151b217223 */ /* 0x000fe20000000002 */
[----:B------:R-:W-:Y:S01]  /*7460*/  LOP3.LUT R21, R49, 0xffffe000, RZ, 0xc0, !PT ;  /* 0xffffe00031157812 */ /* 0x000fe200078ec0ff */
[----:B------:R1:W-:Y:S01]  /*7470*/  STSM.16.M88.4 [R79+0x2400], R28 ;  /* 0x0024001c4f007844 */ /* 0x0003e20000000200 */
[----:B------:R-:W-:Y:S01]  /*7480*/  F2FP.TF32.F32.PACK_B R32, R32 ;  /* 0x00000020ff20723e */ /* 0x000fe200024050ff */
[C---:B------:R-:W-:Y:S01]  /*7490*/  FFMA R34, R27.reuse, R20, R3 ;  /* 0x000000141b227223 */ /* 0x040fe20000000003 */
[----:B------:R-:W-:Y:S01]  /*74a0*/  LOP3.LUT R20, R50, 0xffffe000, RZ, 0xc0, !PT ;  /* 0xffffe00032147812 */ /* 0x000fe200078ec0ff */
[C---:B------:R-:W-:Y:S01]  /*74b0*/  FMUL R5, R24.reuse, R12 ;  /* 0x0000000c18057220 */ /* 0x040fe20000400000 */
[----:B------:R-:W-:Y:S01]  /*74c0*/  F2FP.TF32.F32.PACK_B R33, R33 ;  /* 0x00000021ff21723e */ /* 0x000fe200024050ff */
[C---:B------:R-:W-:Y:S01]  /*74d0*/  FMUL R6, R24.reuse, R13 ;  /* 0x0000000d18067220 */ /* 0x040fe20000400000 */
[----:B------:R-:W-:Y:S01]  /*74e0*/  F2FP.TF32.F32.PACK_B R34, R34 ;  /* 0x00000022ff22723e */ /* 0x000fe200024050ff */
[----:B------:R-:W-:Y:S01]  /*74f0*/  FMUL R7, R24, R14 ;  /* 0x0000000e18077220 */ /* 0x000fe20000400000 */
[----:B------:R-:W-:Y:S01]  /*7500*/  FFMA R35, R27, R41, R4 ;  /* 0x000000291b237223 */ /* 0x000fe20000000004 */
[----:B------:R-:W-:Y:S01]  /*7510*/  LOP3.LUT R41, R51, 0xffffe000, RZ, 0xc0, !PT ;  /* 0xffffe00033297812 */ /* 0x000fe200078ec0ff */
[C---:B------:R-:W-:Y:S01]  /*7520*/  FFMA R36, R27.reuse, R26, R5 ;  /* 0x0000001a1b247223 */ /* 0x040fe20000000005 */
[----:B------:R-:W-:Y:S01]  /*7530*/  LOP3.LUT R26, R46, 0xffffe000, RZ, 0xc0, !PT ;  /* 0xffffe0002e1a7812 */ /* 0x000fe200078ec0ff */
[C---:B------:R-:W-:Y:S01]  /*7540*/  FFMA R37, R27.reuse, R21, R6 ;  /* 0x000000151b257223 */ /* 0x040fe20000000006 */
[----:B------:R-:W-:Y:S01]  /*7550*/  FMUL R8, R24, R15 ;  /* 0x0000000f18087220 */ /* 0x000fe20000400000 */
[----:B------:R-:W-:Y:S01]  /*7560*/  FFMA R38, R27, R20, R7 ;  /* 0x000000141b267223 */ /* 0x000fe20000000007 */
[----:B------:R-:W-:Y:S01]  /*7570*/  LOP3.LUT R20, R44, 0xffffe000, RZ, 0xc0, !PT ;  /* 0xffffe0002c147812 */ /* 0x000fe200078ec0ff */
[C---:B------:R-:W-:Y:S01]  /*7580*/  FMUL R9, R24.reuse, R16 ;  /* 0x0000001018097220 */ /* 0x040fe20000400000 */
[----:B------:R-:W-:Y:S01]  /*7590*/  LOP3.LUT R21, R45, 0xffffe000, RZ, 0xc0, !PT ;  /* 0xffffe0002d157812 */ /* 0x000fe200078ec0ff */
[----:B------:R-:W-:Y:S01]  /*75a0*/  FFMA R39, R27, R41, R8 ;  /* 0x000000291b277223 */ /* 0x000fe20000000008 */
[C---:B------:R-:W-:Y:S01]  /*75b0*/  FMUL R10, R24.reuse, R17 ;  /* 0x00000011180a7220 */ /* 0x040fe20000400000 */
[C---:B------:R-:W-:Y:S01]  /*75c0*/  FMUL R11, R24.reuse, R18 ;  /* 0x00000012180b7220 */ /* 0x040fe20000400000 */
[----:B------:R-:W-:Y:S01]  /*75d0*/  LOP3.LUT R41, R47, 0xffffe000, RZ, 0xc0, !PT ;  /* 0xffffe0002f297812 */ /* 0x000fe200078ec0ff */
[----:B------:R-:W-:Y:S01]  /*75e0*/  FMUL R12, R24, R19 ;  /* 0x00000013180c7220 */ /* 0x000fe20000400000 */
[----:B------:R-:W-:Y:S02]  /*75f0*/  F2FP.TF32.F32.PACK_B R35, R35 ;  /* 0x00000023ff23723e */ /* 0x000fe400024050ff */
[----:B------:R-:W-:Y:S02]  /*7600*/  F2FP.TF32.F32.PACK_B R36, R36 ;  /* 0x00000024ff24723e */ /* 0x000fe400024050ff */
[----:B------:R-:W-:Y:S01]  /*7610*/  F2FP.TF32.F32.PACK_B R37, R37 ;  /* 0x00000025ff25723e */ /* 0x000fe200024050ff */
[----:B------:R2:W-:Y:S01]  /*7620*/  STSM.16.M88.4 [R78+0x2400], R32 ;  /* 0x002400204e007844 */ /* 0x0005e20000000200 */
[----:B------:R-:W-:Y:S01]  /*7630*/  F2FP.TF32.F32.PACK_B R38, R38 ;  /* 0x00000026ff26723e */ /* 0x000fe200024050ff */
[C---:B-1----:R-:W-:Y:S01]  /*7640*/  FFMA R28, R27.reuse, R20, R9 ;  /* 0x000000141b1c7223 */ /* 0x042fe20000000009 */
[C---:B------:R-:W-:Y:S01]  /*7650*/  FFMA R29, R27.reuse, R21, R10 ;  /* 0x000000151b1d7223 */ /* 0x040fe2000000000a */
[C---:B------:R-:W-:Y:S01]  /*7660*/  FFMA R30, R27.reuse, R26, R11 ;  /* 0x0000001a1b1e7223 */ /* 0x040fe2000000000b */
[----:B------:R-:W-:Y:S01]  /*7670*/  FFMA R31, R27, R41, R12 ;  /* 0x000000291b1f7223 */ /* 0x000fe2000000000c */
[----:B------:R-:W-:Y:S02]  /*7680*/  F2FP.TF32.F32.PACK_B R39, R39 ;  /* 0x00000027ff27723e */ /* 0x000fe400024050ff */
[----:B------:R-:W-:Y:S02]  /*7690*/  F2FP.TF32.F32.PACK_B R28, R28 ;  /* 0x0000001cff1c723e */ /* 0x000fe400024050ff */
[----:B------:R-:W-:Y:S01]  /*76a0*/  F2FP.TF32.F32.PACK_B R29, R29 ;  /* 0x0000001dff1d723e */ /* 0x000fe200024050ff */
[----:B------:R2:W-:Y:S01]  /*76b0*/  STSM.16.M88.4 [R81+0x2000], R36 ;  /* 0x0020002451007844 */ /* 0x0005e20000000200 */
[----:B------:R-:W-:Y:S02]  /*76c0*/  F2FP.TF32.F32.PACK_B R30, R30 ;  /* 0x0000001eff1e723e */ /* 0x000fe400024050ff */
[----:B------:R-:W-:Y:S05]  /*76d0*/  F2FP.TF32.F32.PACK_B R31, R31 ;  /* 0x0000001fff1f723e */ /* 0x000fea00024050ff */
[----:B------:R2:W-:Y:S01]  /*76e0*/  STSM.16.M88.4 [R82+0x2000], R28 ;  /* 0x0020001c52007844 */ /* 0x0005e20000000200 */
[----:B------:R-:W-:Y:S01]  /*76f0*/  @!PT LDS RZ, [RZ] ;  /* 0x00000000fffff984 */ /* 0x000fe20000000800 */
[----:B------:R-:W-:Y:S01]  /*7700*/  @!PT LDS RZ, [RZ] ;  /* 0x00000000fffff984 */ /* 0x000fe20000000800 */
[----:B------:R-:W-:Y:S01]  /*7710*/  @!PT LDS RZ, [RZ] ;  /* 0x00000000fffff984 */ /* 0x000fe20000000800 */
[----:B------:R-:W-:Y:S01]  /*7720*/  @!PT LDS RZ, [RZ] ;  /* 0x00000000fffff984 */ /* 0x000fe20000000800 */
[----:B------:R1:W-:Y:S07]  /*7730*/  MEMBAR.ALL.CTA ;  /* 0x0000000000007992 */ /* 0x0003ee0000008000 */
[----:B-1----:R-:W1:Y:S02]  /*7740*/  FENCE.VIEW.ASYNC.S ;  /* 0x00000000000073c6 */ /* 0x002e640000000000 */
[----:B-1----:R-:W-:Y:S06]  /*7750*/  BAR.SYNC.DEFER_BLOCKING 0x1, 0x80 ;  /* 0x0042000000007b1d */ /* 0x002fec0000010000 */
[----:B------:R-:W-:Y:S05]  /*7760*/  @P0 BRA `(.L_x_120) ;  /* 0x0000000000280947 */ /* 0x000fea0003800000 */
[----:B------:R-:W1:Y:S01]  /*7770*/  LDCU.64 UR6, c[0x0][0x348] ;  /* 0x00006900ff0677ac */ /* 0x000e620008000a00 */
[----:B------:R-:W-:Y:S02]  /*7780*/  UIADD3 UR9, UPT, UPT, UR49, 0x20, URZ ;  /* 0x0000002031097890 */ /* 0x000fe4000fffe0ff */
[----:B------:R-:W-:Y:S01]  /*7790*/  UIADD3 UR8, UPT, UPT, UR44, 0x2400, URZ ;  /* 0x000024002c087890 */ /* 0x000fe2000fffe0ff */
[----:B------:R-:W-:Y:S01]  /*77a0*/  UMOV UR10, UR50 ;  /* 0x00000032000a7c82 */ /* 0x000fe20008000000 */
[----:B------:R-:W-:Y:S01]  /*77b0*/  UMOV UR11, UR36 ;  /* 0x00000024000b7c82 */ /* 0x000fe20008000000 */
[----:B-1----:R-:W-:Y:S04]  /*77c0*/  UIADD3 UR4, UP0, UPT, UR6, 0x680, URZ ;  /* 0x0000068006047890 */ /* 0x002fe8000ff1e0ff */
[----:B------:R-:W-:Y:S09]  /*77d0*/  UIADD3.X UR5, UPT, UPT, URZ, UR7, URZ, UP0, !UPT ;  /* 0x00000007ff057290 */ /* 0x000ff200087fe4ff */
[----:B------:R1:W-:Y:S01]  /*77e0*/  UTMASTG.3D [UR8], [UR4] ;  /* 0x00000008040073b5 */ /* 0x0003e20008010000 */
[----:B------:R0:W-:Y:S01]  /*77f0*/  UTMACMDFLUSH ;  /* 0x00000000000079b7 */ /* 0x0001e20000000000 */
[----:B-1----:R-:W-:Y:S04]  /*7800*/  DEPBAR.LE SB0, 0x1 ;  /* 0x000080400000791a */ /* 0x002fe80000000000 */
.L_x_120:
[----:B------:R-:W-:Y:S05]  /*7810*/  BSYNC.RECONVERGENT B0 ;  /* 0x0000000000007941 */ /* 0x000fea0003800200 */
.L_x_119:
[----:B------:R-:W-:Y:S01]  /*7820*/  BAR.SYNC.DEFER_BLOCKING 0x1, 0x80 ;  /* 0x0042000000007b1d */ /* 0x000fe20000010000 */
[----:B------:R-:W-:Y:S04]  /*7830*/  UIADD3 UR4, UPT, UPT, UR46, 0x1, URZ ;  /* 0x000000012e047890 */ /* 0x000fe8000fffe0ff */
[----:B------:R-:W-:Y:S04]  /*7840*/  UISETP.NE.AND UP0, UPT, UR4, 0x4, UPT ;  /* 0x000000040400788c */ /* 0x000fe8000bf05270 */
[----:B------:R-:W-:Y:S01]  /*7850*/  USEL UR45, UR4, URZ, UP0 ;  /* 0x000000ff042d7287 */ /* 0x000fe20008000000 */
[----:B------:R1:W-:Y:S01]  /*7860*/  @P6 SYNCS.ARRIVE.TRANS64.RED.A1T0 RZ, [R40+URZ], RZ ;  /* 0x000000ff28ff69a7 */ /* 0x0003e200081004ff */
[----:B------:R-:W-:Y:S01]  /*7870*/  BSSY B1, `(.L_x_121) ;  /* 0x0000018000017945 */ /* 0x000fe20003800000 */
[----:B------:R-:W3:Y:S02]  /*7880*/  @P6 SYNCS.PHASECHK.TRANS64.TRYWAIT P0, [R89+URZ+0x80], R90 ;  /* 0x0000805a590065a7 */ /* 0x000ee400080011ff */
[----:B---3--:R-:W-:Y:S01]  /*7890*/  @P6 SEL R85, RZ, 0x1, !P0 ;  /* 0x00000001ff556807 */ /* 0x008fe20004000000 */
[----:B-1----:R-:W-:Y:S06]  /*78a0*/  @!P6 BRA `(.L_x_122) ;  /* 0x000000000050e947 */ /* 0x002fec0003800000 */
        /* <DEDUP_REMOVED lines=8> */
[----:B------:R-:W-:Y:S04]  /*7930*/  SHF.L.U32 R4, R73, 0x1f, RZ ;  /* 0x0000001f49047819 */ /* 0x000fe800000006ff */
[----:B------:R-:W1:Y:S02]  /*7940*/  SYNCS.PHASECHK.TRANS64.TRYWAIT P0, [R89+URZ+0x80], R4 ;  /* 0x00008004590075a7 */ /* 0x000e6400080011ff */
[----:B-1----:R-:W-:Y:S05]  /*7950*/  @!P0 BRA `(.L_x_125) ;  /* 0x0000002000648947 */ /* 0x002fea0003800000 */
.L_x_124:
[----:B------:R-:W-:Y:S05]  /*7960*/  BSYNC B0 ;  /* 0x0000000000007941 */ /* 0x000fea0003800000 */
.L_x_123:
        /* <DEDUP_REMOVED lines=8> */
.L_x_122:
[----:B------:R-:W-:Y:S05]  /*79f0*/  BSYNC B1 ;  /* 0x0000000000017941 */ /* 0x000fea0003800000 */
.L_x_121:
[----:B-1----:R-:W-:Y:S05]  /*7a00*/  VIADD R3, R25, 0x40 ;  /* 0x0000004019037836 */ /* 0x002fea0000000000 */
[----:B------:R-:W-:Y:S04]  /*7a10*/  SHF.R.U32.HI R3, RZ, 0x15, R3 ;  /* 0x00000015ff037819 */ /* 0x000fe80000011603 */
[----:B------:R-:W-:Y:S11]  /*7a20*/  LOP3.LUT P0, RZ, R3, 0x3, R64, 0x48, !PT ;  /* 0x0000000303ff7812 */ /* 0x000ff60007804840 */
[----:B------:R-:W-:Y:S02]  /*7a30*/  @!UPT UIADD3 URZ, UPT, UPT, URZ, URZ, URZ ;  /* 0x000000fffffff290 */ /* 0x000fe4000fffe0ff */
[----:B------:R-:W-:Y:S05]  /*7a40*/  @!P0 BRA `(.L_x_126) ;  /* 0x0000000000408947 */ /* 0x000fea0003800000 */
[----:B------:R-:W1:Y:S01]  /*7a50*/  LDCU.64 UR8, c[0x4][0x70] ;  /* 0x01000e00ff0877ac */ /* 0x000e620008000a00 */
[----:B------:R-:W-:Y:S01]  /*7a60*/  MOV R3, 0x0 ;  /* 0x0000000000037802 */ /* 0x000fe20000000f00 */
[----:B------:R-:W-:Y:S02]  /*7a70*/  HFMA2 R12, -RZ, RZ, 0, 5.9604644775390625e-08 ;  /* 0x00000001ff0c7431 */ /* 0x000fe400000001ff */
[----:B------:R-:W-:Y:S02]  /*7a80*/  IMAD.MOV.U32 R8, RZ, RZ, 0x192 ;  /* 0x00000192ff087424 */ /* 0x000fe400078e00ff */
[----:B------:R-:W-:Y:S01]  /*7a90*/  IMAD.MOV.U32 R13, RZ, RZ, RZ ;  /* 0x000000ffff0d7224 */ /* 0x000fe200078e00ff */
[----:B------:R-:W5:Y:S01]  /*7aa0*/  LDCU.64 UR6, c[0x4][0x78] ;  /* 0x01000f00ff0677ac */ /* 0x000f620008000a00 */
[----:B------:R-:W2:Y:S01]  /*7ab0*/  LDC.64 R2, c[0x4][R3] ;  /* 0x0100000003027b82 */ /* 0x000ea20000000a00 */
[----:B------:R-:W3:Y:S01]  /*7ac0*/  LDCU.64 UR4, c[0x4][0x10] ;  /* 0x01000200ff0477ac */ /* 0x000ee20008000a00 */
[----:B-1----:R-:W-:Y:S01]  /*7ad0*/  MOV R5, UR9 ;  /* 0x0000000900057c02 */ /* 0x002fe20008000f00 */
[----:B------:R-:W-:Y:S01]  /*7ae0*/  IMAD.U32 R4, RZ, RZ, UR8 ;  /* 0x00000008ff047e24 */ /* 0x000fe2000f8e00ff */
[----:B-----5:R-:W-:Y:S01]  /*7af0*/  MOV R7, UR7 ;  /* 0x0000000700077c02 */ /* 0x020fe20008000f00 */
[----:B------:R-:W-:Y:S01]  /*7b00*/  IMAD.U32 R6, RZ, RZ, UR6 ;  /* 0x00000006ff067e24 */ /* 0x000fe2000f8e00ff */
[----:B---3--:R-:W-:Y:S01]  /*7b10*/  MOV R11, UR5 ;  /* 0x00000005000b7c02 */ /* 0x008fe20008000f00 */
[----:B------:R-:W-:Y:S02]  /*7b20*/  IMAD.U32 R10, RZ, RZ, UR4 ;  /* 0x00000004ff0a7e24 */ /* 0x000fe4000f8e00ff */
[----:B------:R-:W-:Y:S07]  /*7b30*/  LEPC R20, `(.L_x_126) ;  /* 0x000000001014794e */ /* 0x000fee0000000000 */
[----:B--2-4-:R-:W-:Y:S05]  /*7b40*/  CALL.ABS.NOINC R2 ;  /* 0x0000000002007343 */ /* 0x014fea0003c00000 */
.L_x_126:
[----:B---3--:R-:W-:Y:S01]  /*7b50*/  LOP3.LUT R20, R56, 0xffffe000, RZ, 0xc0, !PT ;  /* 0xffffe00038147812 */ /* 0x008fe200078ec0ff */
[----:B------:R-:W-:Y:S05]  /*7b60*/  WARPSYNC.ALL ;  /* 0x0000000000007948 */ /* 0x000fea0003800000 */
[----:B------:R-:W-:Y:S01]  /*7b70*/  R2UR UR4, R25 ;  /* 0x00000000190472ca */ /* 0x000fe200000e0000 */
[----:B------:R-:W-:Y:S01]  /*7b80*/  IMAD.U32 R89, RZ, RZ, UR45 ;  /* 0x0000002dff597e24 */ /* 0x000fe2000f8e00ff */
[----:B------:R-:W-:Y:S01]  /*7b90*/  LOP3.LUT R21, R57, 0xffffe000, RZ, 0xc0, !PT ;  /* 0xffffe00039157812 */ /* 0x000fe200078ec0ff */
[----:B------:R-:W-:Y:S01]  /*7ba0*/  BSSY.RECONVERGENT B0, `(.L_x_127) ;  /* 0x000005d000007945 */ /* 0x000fe20003800200 */
[----:B------:R-:W-:Y:S02]  /*7bb0*/  LOP3.LUT R41, R58, 0xffffe000, RZ, 0xc0, !PT ;  /* 0xffffe0003a297812 */ /* 0x000fe400078ec0ff */
[----:B----4-:R-:W-:Y:S02]  /*7bc0*/  LOP3.LUT R26, R54, 0xffffe000, RZ, 0xc0, !PT ;  /* 0xffffe000361a7812 */ /* 0x010fe400078ec0ff */
[----:B------:R-:W-:Y:S02]  /*7bd0*/  LOP3.LUT R40, R50, 0xffffe000, RZ, 0xc0, !PT ;  /* 0xffffe00032287812 */ /* 0x000fe400078ec0ff */
[----:B------:R-:W-:Y:S02]  /*7be0*/  ISETP.NE.AND P6, PT, R77, RZ, PT ;  /* 0x000000ff4d00720c */ /* 0x000fe40003fc5270 */
[----:B------:R-:W-:Y:S01]  /*7bf0*/  ISETP.NE.AND P0, PT, R76, RZ, PT ;  /* 0x000000ff4c00720c */ /* 0x000fe20003f05270 */
[----:B------:R-:W1:Y:S01]  /*7c00*/  LDTM.16dp128bit.x8 R4, tmem[UR4+0x40] ;  /* 0x00004004000479ee */ /* 0x000e620008180000 */
[----:B------:R-:W-:Y:S09]  /*7c10*/  LEA R92, R83, UR44, 0x3 ;  /* 0x0000002c535c7c11 */ /* 0x000ff2000f8e18ff */
[----:B------:R-:W-:Y:S05]  /*7c20*/  @P6 LEA R89, R89, UR44, 0x3 ;  /* 0x0000002c59596c11 */ /* 0x000fea000f8e18ff */
[----:B------:R-:W-:Y:S01]  /*7c30*/  @P6 VIADD R90, R89, 0xa0 ;  /* 0x000000a0595a6836 */ /* 0x000fe20000000000 */
[----:B------:R-:W-:Y:S04]  /*7c40*/  @P6 SHF.L.U32 R89, R73, 0x1f, RZ ;  /* 0x0000001f49596819 */ /* 0x000fe800000006ff */
[----:B------:R-:W-:Y:S01]  /*7c50*/  @P6 PRMT R90, R87, 0x654, R90 ;  /* 0x00000654575a6816 */ /* 0x000fe2000000005a */
[C---:B-1----:R-:W-:Y:S01]  /*7c60*/  FMUL R0, R24.reuse, R4 ;  /* 0x0000000418007220 */ /* 0x042fe20000400000 */
[C---:B------:R-:W-:Y:S01]  /*7c70*/  FMUL R2, R24.reuse, R5 ;  /* 0x0000000518027220 */ /* 0x040fe20000400000 */
[C---:B------:R-:W-:Y:S01]  /*7c80*/  FMUL R3, R24.reuse, R10 ;  /* 0x0000000a18037220 */ /* 0x040fe20000400000 */
[----:B------:R-:W-:Y:S01]  /*7c90*/  FMUL R4, R24, R11 ;  /* 0x0000000b18047220 */ /* 0x000fe20000400000 */
[C---:B--2---:R-:W-:Y:S01]  /*7ca0*/  FFMA R28, R27.reuse, R20, R0 ;  /* 0x000000141b1c7223 */ /* 0x044fe20000000000 */
[----:B------:R-:W-:Y:S01]  /*7cb0*/  LOP3.LUT R20, R52, 0xffffe000, RZ, 0xc0, !PT ;  /* 0xffffe00034147812 */ /* 0x000fe200078ec0ff */
        /* <DEDUP_REMOVED lines=14> */
[----:B------:R-:W-:Y:S01]  /*7da0*/  FFMA R32, R27, R20, R0 ;  /* 0x000000141b207223 */ /* 0x000fe20000000000 */
        /* <DEDUP_REMOVED lines=12> */
[C---:B------:R-:W-:Y:S01]  /*7e70*/  FFMA R35, R27.reuse, R20, R4 ;  /* 0x000000141b237223 */ /* 0x040fe20000000004 */
[----:B------:R-:W-:Y:S01]  /*7e80*/  LOP3.LUT R20, R44, 0xffffe000, RZ, 0xc0, !PT ;  /* 0xffffe0002c147812 */ /* 0x000fe200078ec0ff */
[C---:B------:R-:W-:Y:S01]  /*7e90*/  FMUL R8, R24.reuse, R15 ;  /* 0x0000000f18087220 */ /* 0x040fe20000400000 */
[C---:B------:R-:W-:Y:S01]  /*7ea0*/  FFMA R36, R27.reuse, R26, R5 ;  /* 0x0000001a1b247223 */ /* 0x040fe20000000005 */
[C---:B------:R-:W-:Y:S01]  /*7eb0*/  FFMA R37, R27.reuse, R21, R6 ;  /* 0x000000151b257223 */ /* 0x040fe20000000006 */
[----:B------:R-:W-:Y:S01]  /*7ec0*/  FFMA R38, R27, R40, R7 ;  /* 0x000000281b267223 */ /* 0x000fe20000000007 */
[C---:B------:R-:W-:Y:S01]  /*7ed0*/  FMUL R9, R24.reuse, R16 ;  /* 0x0000001018097220 */ /* 0x040fe20000400000 */
[----:B------:R-:W-:Y:S01]  /*7ee0*/  LOP3.LUT R21, R45, 0xffffe000, RZ, 0xc0, !PT ;  /* 0xffffe0002d157812 */ /* 0x000fe200078ec0ff */
[----:B------:R-:W-:Y:S01]  /*7ef0*/  FFMA R39, R27, R41, R8 ;  /* 0x000000291b277223 */ /* 0x000fe20000000008 */
[----:B------:R-:W-:Y:S01]  /*7f00*/  FMUL R10, R24, R17 ;  /* 0x00000011180a7220 */ /* 0x000fe20000400000 */
[----:B------:R-:W-:Y:S01]  /*7f10*/  LOP3.LUT R26, R46, 0xffffe000, RZ, 0xc0, !PT ;  /* 0xffffe0002e1a7812 */ /* 0x000fe200078ec0ff */
        /* <DEDUP_REMOVED lines=37> */
.L_x_128:
[----:B------:R-:W-:Y:S05]  /*8170*/  BSYNC.RECONVERGENT B0 ;  /* 0x0000000000007941 */ /* 0x000fea0003800200 */
.L_x_127:
        /* <DEDUP_REMOVED lines=20> */
.L_x_132:
[----:B------:R-:W-:Y:S05]  /*82c0*/  BSYNC B0 ;  /* 0x0000000000007941 */ /* 0x000fea0003800000 */
.L_x_131:
[----:B------:R-:W-:Y:S11]  /*82d0*/  ISETP.NE.AND P0, PT, R86, RZ, PT ;  /* 0x000000ff5600720c */ /* 0x000ff60003f05270 */
[----:B------:R-:W-:Y:S02]  /*82e0*/  @!UPT UIADD3 URZ, UPT, UPT, URZ, URZ, URZ ;  /* 0x000000fffffff290 */ /* 0x000fe4000fffe0ff */
[----:B------:R-:W-:Y:S01]  /*82f0*/  @P0 IADD3 R2, PT, PT, R74, R5, RZ ;  /* 0x000000054a020210 */ /* 0x000fe20007ffe0ff */
[----:B------:R-:W-:Y:S05]  /*8300*/  @P0 WARPSYNC.ALL ;  /* 0x0000000000000948 */ /* 0x000fea0003800000 */
[----:B------:R3:W4:Y:S04]  /*8310*/  @P0 LDSM.16.M88.4 R56, [R83+UR44+0x400] ;  /* 0x0004002c5338083b */ /* 0x0007280008000200 */
[----:B------:R3:W1:Y:S04]  /*8320*/  @P0 LDSM.16.M88.4 R52, [R0+0x400] ;  /* 0x000400000034083b */ /* 0x0006680000000200 */
[----:B------:R3:W1:Y:S04]  /*8330*/  @P0 LDSM.16.M88.4 R48, [R5+0x400] ;  /* 0x000400000530083b */ /* 0x0006680000000200 */
[----:B------:R3:W1:Y:S02]  /*8340*/  @P0 LDSM.16.M88.4 R44, [R2+0x400] ;  /* 0x00040000022c083b */ /* 0x0006640000000200 */
.L_x_130:
[----:B------:R-:W-:Y:S05]  /*8350*/  BSYNC B1 ;  /* 0x0000000000017941 */ /* 0x000fea0003800000 */
.L_x_129:
        /* <DEDUP_REMOVED lines=11> */
[----:B---3--:R-:W3:Y:S01]  /*8410*/  LDC.64 R2, c[0x4][R3] ;  /* 0x0100000003027b82 */ /* 0x008ee20000000a00 */
[----:B------:R-:W2:Y:S01]  /*8420*/  LDCU.64 UR4, c[0x4][0x10] ;  /* 0x01000200ff0477ac */ /* 0x000ea20008000a00 */
[----:B-1----:R-:W-:Y:S01]  /*8430*/  MOV R5, UR9 ;  /* 0x0000000900057c02 */ /* 0x002fe20008000f00 */
[----:B------:R-:W-:Y:S01]  /*8440*/  IMAD.U32 R4, RZ, RZ, UR8 ;  /* 0x00000008ff047e24 */ /* 0x000fe2000f8e00ff */
[----:B-----5:R-:W-:Y:S01]  /*8450*/  MOV R7, UR7 ;  /* 0x0000000700077c02 */ /* 0x020fe20008000f00 */
[----:B------:R-:W-:Y:S01]  /*8460*/  IMAD.U32 R6, RZ, RZ, UR6 ;  /* 0x00000006ff067e24 */ /* 0x000fe2000f8e00ff */
[----:B--2---:R-:W-:Y:S01]  /*8470*/  MOV R11, UR5 ;  /* 0x00000005000b7c02 */ /* 0x004fe20008000f00 */
[----:B------:R-:W-:Y:S02]  /*8480*/  IMAD.U32 R10, RZ, RZ, UR4 ;  /* 0x00000004ff0a7e24 */ /* 0x000fe4000f8e00ff */
[----:B------:R-:W-:Y:S07]  /*8490*/  LEPC R20, `(.L_x_134) ;  /* 0x000000001014794e */ /* 0x000fee0000000000 */
[----:B---34-:R-:W-:Y:S05]  /*84a0*/  CALL.ABS.NOINC R2 ;  /* 0x0000000002007343 */ /* 0x018fea0003c00000 */
.L_x_134:
[----:B------:R-:W-:Y:S01]  /*84b0*/  ISETP.NE.AND P0, PT, R76, RZ, PT ;  /* 0x000000ff4c00720c */ /* 0x000fe20003f05270 */
[----:B------:R-:W-:Y:S05]  /*84c0*/  WARPSYNC.ALL ;  /* 0x0000000000007948 */ /* 0x000fea0003800000 */
[----:B------:R-:W-:Y:S01]  /*84d0*/  R2UR UR4, R25 ;  /* 0x00000000190472ca */ /* 0x000fe200000e0000 */
[----:B------:R-:W1:Y:S01]  /*84e0*/  S2UR UR5, SR_CgaCtaId ;  /* 0x00000000000579c3 */ /* 0x000e620000008800 */
[----:B---34-:R-:W-:Y:S01]  /*84f0*/  LOP3.LUT R0, R56, 0xffffe000, RZ, 0xc0, !PT ;  /* 0xffffe00038007812 */ /* 0x018fe200078ec0ff */
[----:B------:R-:W-:Y:S01]  /*8500*/  BSSY.RECONVERGENT B0, `(.L_x_135) ;  /* 0x000005c000007945 */ /* 0x000fe20003800200 */
[----:B------:R-:W-:Y:S02]  /*8510*/  LOP3.LUT R2, R57, 0xffffe000, RZ, 0xc0, !PT ;  /* 0xffffe00039027812 */ /* 0x000fe400078ec0ff */
[----:B------:R-:W-:Y:S02]  /*8520*/  LOP3.LUT R3, R58, 0xffffe000, RZ, 0xc0, !PT ;  /* 0xffffe0003a037812 */ /* 0x000fe400078ec0ff */
[----:B------:R-:W-:Y:S02]  /*8530*/  LOP3.LUT R20, R59, 0xffffe000, RZ, 0xc0, !PT ;  /* 0xffffe0003b147812 */ /* 0x000fe400078ec0ff */
[----:B------:R-:W-:Y:S02]  /*8540*/  LOP3.LUT R21, R52, 0xffffe000, RZ, 0xc0, !PT ;  /* 0xffffe00034157812 */ /* 0x000fe400078ec0ff */
[----:B------:R-:W-:Y:S01]  /*8550*/  LOP3.LUT R26, R53, 0xffffe000, RZ, 0xc0, !PT ;  /* 0xffffe000351a7812 */ /* 0x000fe200078ec0ff */
[----:B------:R-:W3:Y:S01]  /*8560*/  LDTM.16dp128bit.x8 R4, tmem[UR4+0x60] ;  /* 0x00006004000479ee */ /* 0x000ee20008180000 */
[----:B------:R-:W-:Y:S01]  /*8570*/  R2UR UR4, R80 ;  /* 0x00000000500472ca */ /* 0x000fe200000e0000 */
[----:B------:R-:W-:Y:S01]  /*8580*/  NOP ;  /* 0x0000000000007918 */ /* 0x000fe20000000000 */
[----:B--2---:R-:W-:Y:S02]  /*8590*/  LOP3.LUT R29, R54, 0xffffe000, RZ, 0xc0, !PT ;  /* 0xffffe000361d7812 */ /* 0x004fe400078ec0ff */
[----:B------:R-:W-:Y:S02]  /*85a0*/  LOP3.LUT R28, R55, 0xffffe000, RZ, 0xc0, !PT ;  /* 0xffffe000371c7812 */ /* 0x000fe400078ec0ff */
[----:B------:R-:W-:Y:S02]  /*85b0*/  LOP3.LUT R31, R48, 0xffffe000, RZ, 0xc0, !PT ;  /* 0xffffe000301f7812 */ /* 0x000fe400078ec0ff */
[----:B------:R-:W-:Y:S02]  /*85c0*/  LOP3.LUT R30, R49, 0xffffe000, RZ, 0xc0, !PT ;  /* 0xffffe000311e7812 */ /* 0x000fe400078ec0ff */
[----:B------:R-:W-:Y:S02]  /*85d0*/  LOP3.LUT R33, R50, 0xffffe000, RZ, 0xc0, !PT ;  /* 0xffffe00032217812 */ /* 0x000fe400078ec0ff */
[----:B------:R-:W-:Y:S01]  /*85e0*/  LOP3.LUT R32, R51, 0xffffe000, RZ, 0xc0, !PT ;  /* 0xffffe00033207812 */ /* 0x000fe200078ec0ff */
[----:B------:R-:W-:Y:S01]  /*85f0*/  UIADD3 UR4, UPT, UPT, UR4, 0x110, URZ ;  /* 0x0000011004047890 */ /* 0x000fe2000fffe0ff */
[----:B------:R-:W-:Y:S02]  /*8600*/  LOP3.LUT R35, R44, 0xffffe000, RZ, 0xc0, !PT ;  /* 0xffffe0002c237812 */ /* 0x000fe400078ec0ff */
[----:B------:R-:W-:Y:S02]  /*8610*/  LOP3.LUT R34, R45, 0xffffe000, RZ, 0xc0, !PT ;  /* 0xffffe0002d227812 */ /* 0x000fe400078ec0ff */
[----:B------:R-:W-:Y:S02]  /*8620*/  LOP3.LUT R37, R46, 0xffffe000, RZ, 0xc0, !PT ;  /* 0xffffe0002e257812 */ /* 0x000fe400078ec0ff */
[----:B------:R-:W-:Y:S01]  /*8630*/  LOP3.LUT R36, R47, 0xffffe000, RZ, 0xc0, !PT ;  /* 0xffffe0002f247812 */ /* 0x000fe200078ec0ff */
[C---:B---3--:R-:W-:Y:S01]  /*8640*/  FMUL R4, R24.reuse, R4 ;  /* 0x0000000418047220 */ /* 0x048fe20000400000 */
[C---:B------:R-:W-:Y:S01]  /*8650*/  FMUL R5, R24.reuse, R5 ;  /* 0x0000000518057220 */ /* 0x040fe20000400000 */
[C---:B------:R-:W-:Y:S01]  /*8660*/  FMUL R6, R24.reuse, R6 ;  /* 0x0000000618067220 */ /* 0x040fe20000400000 */
[C---:B------:R-:W-:Y:S01]  /*8670*/  FMUL R7, R24.reuse, R7 ;  /* 0x0000000718077220 */ /* 0x040fe20000400000 */
[C---:B------:R-:W-:Y:S01]  /*8680*/  FFMA R4, R27.reuse, R0, R4 ;  /* 0x000000001b047223 */ /* 0x040fe20000000004 */
[C---:B------:R-:W-:Y:S01]  /*8690*/  FMUL R8, R24.reuse, R8 ;  /* 0x0000000818087220 */ /* 0x040fe20000400000 */
[C---:B------:R-:W-:Y:S01]  /*86a0*/  FFMA R5, R27.reuse, R2, R5 ;  /* 0x000000021b057223 */ /* 0x040fe20000000005 */
[C---:B------:R-:W-:Y:S01]  /*86b0*/  FMUL R9, R24.reuse, R9 ;  /* 0x0000000918097220 */ /* 0x040fe20000400000 */
[C---:B------:R-:W-:Y:S01]  /*86c0*/  FFMA R6, R27.reuse, R3, R6 ;  /* 0x000000031b067223 */ /* 0x040fe20000000006 */
[----:B------:R-:W-:Y:S01]  /*86d0*/  F2FP.TF32.F32.PACK_B R4, R4 ;  /* 0x00000004ff04723e */ /* 0x000fe200024050ff */
[C---:B------:R-:W-:Y:S01]  /*86e0*/  FMUL R10, R24.reuse, R10 ;  /* 0x0000000a180a7220 */ /* 0x040fe20000400000 */
[----:B------:R-:W-:Y:S01]  /*86f0*/  F2FP.TF32.F32.PACK_B R5, R5 ;  /* 0x00000005ff05723e */ /* 0x000fe200024050ff */
[C---:B------:R-:W-:Y:S01]  /*8700*/  FFMA R7, R27.reuse, R20, R7 ;  /* 0x000000141b077223 */ /* 0x040fe20000000007 */
[C---:B------:R-:W-:Y:S01]  /*8710*/  FMUL R11, R24.reuse, R11 ;  /* 0x0000000b180b7220 */ /* 0x040fe20000400000 */
[----:B-1----:R-:W-:Y:S01]  /*8720*/  UPRMT UR4, UR5, 0x654, UR4 ;  /* 0x0000065405047896 */ /* 0x002fe20008000004 */
[C---:B------:R-:W-:Y:S01]  /*8730*/  FFMA R8, R27.reuse, R21, R8 ;  /* 0x000000151b087223 */ /* 0x040fe20000000008 */
[C---:B------:R-:W-:Y:S01]  /*8740*/  FMUL R12, R24.reuse, R12 ;  /* 0x0000000c180c7220 */ /* 0x040fe20000400000 */
[C---:B------:R-:W-:Y:S01]  /*8750*/  FFMA R9, R27.reuse, R26, R9 ;  /* 0x0000001a1b097223 */ /* 0x040fe20000000009 */
[C---:B------:R-:W-:Y:S01]  /*8760*/  FMUL R13, R24.reuse, R13 ;  /* 0x0000000d180d7220 */ /* 0x040fe20000400000 */
[C---:B------:R-:W-:Y:S01]  /*8770*/  FFMA R10, R27.reuse, R29, R10 ;  /* 0x0000001d1b0a7223 */ /* 0x040fe2000000000a */
[C---:B------:R-:W-:Y:S01]  /*8780*/  FMUL R14, R24.reuse, R14 ;  /* 0x0000000e180e7220 */ /* 0x040fe20000400000 */
[C---:B------:R-:W-:Y:S01]  /*8790*/  FFMA R11, R27.reuse, R28, R11 ;  /* 0x0000001c1b0b7223 */ /* 0x040fe2000000000b */
[C---:B------:R-:W-:Y:S01]  /*87a0*/  FMUL R15, R24.reuse, R15 ;  /* 0x0000000f180f7220 */ /* 0x040fe20000400000 */
[----:B------:R-:W-:Y:S01]  /*87b0*/  F2FP.TF32.F32.PACK_B R6, R6 ;  /* 0x00000006ff06723e */ /* 0x000fe200024050ff */
[C---:B------:R-:W-:Y:S01]  /*87c0*/  FFMA R12, R27.reuse, R31, R12 ;  /* 0x0000001f1b0c7223 */ /* 0x040fe2000000000c */
[----:B------:R-:W-:Y:S01]  /*87d0*/  F2FP.TF32.F32.PACK_B R7, R7 ;  /* 0x00000007ff07723e */ /* 0x000fe200024050ff */
[C---:B------:R-:W-:Y:S01]  /*87e0*/  FMUL R16, R24.reuse, R16 ;  /* 0x0000001018107220 */ /* 0x040fe20000400000 */
[C---:B------:R-:W-:Y:S01]  /*87f0*/  FFMA R13, R27.reuse, R30, R13 ;  /* 0x0000001e1b0d7223 */ /* 0x040fe2000000000d */
[C---:B------:R-:W-:Y:S01]  /*8800*/  FMUL R17, R24.reuse, R17 ;  /* 0x0000001118117220 */ /* 0x040fe20000400000 */
[C---:B------:R-:W-:Y:S01]  /*8810*/  FFMA R14, R27.reuse, R33, R14 ;  /* 0x000000211b0e7223 */ /* 0x040fe2000000000e */
[C---:B------:R-:W-:Y:S01]  /*8820*/  FMUL R18, R24.reuse, R18 ;  /* 0x0000001218127220 */ /* 0x040fe20000400000 */
[C---:B------:R-:W-:Y:S01]  /*8830*/  FFMA R15, R27.reuse, R32, R15 ;  /* 0x000000201b0f7223 */ /* 0x040fe2000000000f */
[----:B------:R-:W-:Y:S01]  /*8840*/  FMUL R19, R24, R19 ;  /* 0x0000001318137220 */ /* 0x000fe20000400000 */
[----:B------:R-:W-:Y:S01]  /*8850*/  F2FP.TF32.F32.PACK_B R8, R8 ;  /* 0x00000008ff08723e */ /* 0x000fe200024050ff */
[C---:B------:R-:W-:Y:S01]  /*8860*/  FFMA R16, R27.reuse, R35, R16 ;  /* 0x000000231b107223 */ /* 0x040fe20000000010 */
[----:B------:R-:W-:Y:S01]  /*8870*/  F2FP.TF32.F32.PACK_B R9, R9 ;  /* 0x00000009ff09723e */ /* 0x000fe200024050ff */
[----:B------:R-:W-:Y:S01]  /*8880*/  SYNCS.ARRIVE.TRANS64.RED.A1T0 RZ, [UR4], RZ ;  /* 0x000000ffffff79a7 */ /* 0x000fe20008100404 */
[----:B------:R1:W-:Y:S01]  /*8890*/  STSM.16.M88.4 [R79+0x6400], R4 ;  /* 0x006400044f007844 */ /* 0x0003e20000000200 */
[----:B------:R-:W-:Y:S01]  /*88a0*/  F2FP.TF32.F32.PACK_B R10, R10 ;  /* 0x0000000aff0a723e */ /* 0x000fe200024050ff */
[C---:B------:R-:W-:Y:S01]  /*88b0*/  FFMA R17, R27.reuse, R34, R17 ;  /* 0x000000221b117223 */ /* 0x040fe20000000011 */
[----:B------:R-:W-:Y:S01]  /*88c0*/  F2FP.TF32.F32.PACK_B R11, R11 ;  /* 0x0000000bff0b723e */ /* 0x000fe200024050ff */
[C---:B------:R-:W-:Y:S01]  /*88d0*/  FFMA R18, R27.reuse, R37, R18 ;  /* 0x000000251b127223 */ /* 0x040fe20000000012 */
[----:B------:R-:W-:Y:S01]  /*88e0*/  FFMA R19, R27, R36, R19 ;  /* 0x000000241b137223 */ /* 0x000fe20000000013 */
[----:B------:R-:W-:Y:S02]  /*88f0*/  F2FP.TF32.F32.PACK_B R12, R12 ;  /* 0x0000000cff0c723e */ /* 0x000fe400024050ff */
[----:B------:R1:W-:Y:S01]  /*8900*/  STSM.16.M88.4 [R78+0x6400], R8 ;  /* 0x006400084e007844 */ /* 0x0003e20000000200 */
[----:B------:R-:W-:Y:S02]  /*8910*/  F2FP.TF32.F32.PACK_B R13, R13 ;  /* 0x0000000dff0d723e */ /* 0x000fe400024050ff */
[----:B------:R-:W-:Y:S02]  /*8920*/  F2FP.TF32.F32.PACK_B R14, R14 ;  /* 0x0000000eff0e723e */ /* 0x000fe400024050ff */
        /* <DEDUP_REMOVED lines=16> */
[----:B------:R-:W-:Y:S02]  /*8a30*/  UIADD3 UR9, UPT, UPT, UR49, 0x60, URZ ;  /* 0x0000006031097890 */ /* 0x000fe4000fffe0ff */
[----:B------:R-:W-:Y:S01]  /*8a40*/  UIADD3 UR8, UPT, UPT, UR44, 0x6400, URZ ;  /* 0x000064002c087890 */ /* 0x000fe2000fffe0ff */
[----:B------:R-:W-:Y:S01]  /*8a50*/  UMOV UR10, UR50 ;  /* 0x00000032000a7c82 */ /* 0x000fe20008000000 */
[----:B------:R-:W-:Y:S01]  /*8a60*/  UMOV UR11, UR36 ;  /* 0x00000024000b7c82 */ /* 0x000fe20008000000 */
[----:B--2---:R-:W-:Y:S04]  /*8a70*/  UIADD3 UR4, UP0, UPT, UR6, 0x680, URZ ;  /* 0x0000068006047890 */ /* 0x004fe8000ff1e0ff */
[----:B------:R-:W-:Y:S09]  /*8a80*/  UIADD3.X UR5, UPT, UPT, URZ, UR7, URZ, UP0, !UPT ;  /* 0x00000007ff057290 */ /* 0x000ff200087fe4ff */
[----:B------:R2:W-:Y:S01]  /*8a90*/  UTMASTG.3D [UR8], [UR4] ;  /* 0x00000008040073b5 */ /* 0x0005e20008010000 */
[----:B------:R0:W-:Y:S01]  /*8aa0*/  UTMACMDFLUSH ;  /* 0x00000000000079b7 */ /* 0x0001e20000000000 */
[----:B--2---:R-:W-:Y:S04]  /*8ab0*/  DEPBAR.LE SB0, 0x1 ;  /* 0x000080400000791a */ /* 0x004fe80000000000 */
.L_x_136:
[----:B------:R-:W-:Y:S05]  /*8ac0*/  BSYNC.RECONVERGENT B0 ;  /* 0x0000000000007941 */ /* 0x000fea0003800200 */
.L_x_135:
[----:B------:R-:W-:Y:S01]  /*8ad0*/  BAR.SYNC.DEFER_BLOCKING 0x1, 0x80 ;  /* 0x0042000000007b1d */ /* 0x000fe20000010000 */
[----:B------:R-:W-:Y:S01]  /*8ae0*/  UISETP.NE.AND UP0, UPT, UR47, -0x4, UPT ;  /* 0xfffffffc2f00788c */ /* 0x000fe2000bf05270 */
[----:B------:R-:W-:Y:S08]  /*8af0*/  IADD3 R0, PT, PT, R22, 0x1, RZ ;  /* 0x0000000116007810 */ /* 0x000ff00007ffe0ff */
[----:B------:R-:W-:Y:S05]  /*8b00*/  BRA.U !UP0, `(.L_x_137) ;  /* 0x0000000108247547 */ /* 0x000fea000b800000 */
[----:B------:R-:W-:Y:S01]  /*8b10*/  ISETP.NE.AND P0, PT, R77, RZ, PT ;  /* 0x000000ff4d00720c */ /* 0x000fe20003f05270 */
[----:B------:R-:W-:Y:S01]  /*8b20*/  IMAD.U32 R2, RZ, RZ, UR46 ;  /* 0x0000002eff027e24 */ /* 0x000fe2000f8e00ff */
[----:B------:R-:W-:Y:S04]  /*8b30*/  UIADD3 UR4, UPT, UPT, UR46, 0x1, URZ ;  /* 0x000000012e047890 */ /* 0x000fe8000fffe0ff */
[----:B------:R-:W-:Y:S04]  /*8b40*/  UISETP.NE.AND UP0, UPT, UR4, 0x4, UPT ;  /* 0x000000040400788c */ /* 0x000fe8000bf05270 */
[----:B------:R-:W-:Y:S03]  /*8b50*/  USEL UR46, UR4, URZ, UP0 ;  /* 0x000000ff042e7287 */ /* 0x000fe60008000000 */
[----:B------:R-:W-:Y:S05]  /*8b60*/  @P0 LEA R2, R2, UR44, 0x3 ;  /* 0x0000002c02020c11 */ /* 0x000fea000f8e18ff */
[----:B------:R-:W-:Y:S05]  /*8b70*/  @P0 VIADD R2, R2, 0xa0 ;  /* 0x000000a002020836 */ /* 0x000fea0000000000 */
[----:B------:R-:W-:Y:S04]  /*8b80*/  @P0 PRMT R2, R87, 0x654, R2 ;  /* 0x0000065457020816 */ /* 0x000fe80000000002 */
[----:B------:R2:W-:Y:S03]  /*8b90*/  @P0 SYNCS.ARRIVE.TRANS64.RED.A1T0 RZ, [R2+URZ], RZ ;  /* 0x000000ff02ff09a7 */ /* 0x0005e600081004ff */
.L_x_137:
[----:B------:R-:W-:Y:S01]  /*8ba0*/  R2UR UR5, R65 ;  /* 0x00000000410572ca */ /* 0x000fe200000e0000 */
[----:B------:R-:W-:Y:S01]  /*8bb0*/  UISETP.NE.AND UP0, UPT, UR61, URZ, UPT ;  /* 0x000000ff3d00728c */ /* 0x000fe2000bf05270 */
[----:B------:R-:W-:Y:S01]  /*8bc0*/  R2UR UR4, R66 ;  /* 0x00000000420472ca */ /* 0x000fe200000e0000 */
[----:B------:R-:W-:Y:S01]  /*8bd0*/  UIADD3 UR47, UPT, UPT, UR47, 0x4, URZ ;  /* 0x000000042f2f7890 */ /* 0x000fe2000fffe0ff */
[----:B------:R-:W-:Y:S01]  /*8be0*/  ISETP.NE.AND P0, PT, R70, 0x2, PT ;  /* 0x000000024600780c */ /* 0x000fe20003f05270 */
[----:B------:R-:W-:Y:S01]  /*8bf0*/  UMOV UR36, UR60 ;  /* 0x0000003c00247c82 */ /* 0x000fe20008000000 */
[----:B------:R-:W-:Y:S02]  /*8c00*/  ISETP.NE.AND P1, PT, R0, 0x4, PT ;  /* 0x000000040000780c */ /* 0x000fe40003f25270 */
[----:B--2---:R-:W-:Y:S02]  /*8c10*/  SEL R2, RZ, 0x1, P0 ;  /* 0x00000001ff027807 */ /* 0x004fe40000000000 */
[----:B------:R-:W-:Y:S02]  /*8c20*/  SEL R3, RZ, 0x1, P1 ;  /* 0x00000001ff037807 */ /* 0x000fe40000800000 */
[----:B------:R-:W-:Y:S01]  /*8c30*/  LOP3.LUT R71, R71, R2, RZ, 0x3c, !PT ;  /* 0x0000000247477212 */ /* 0x000fe200078e3cff */
[----:B------:R-:W-:Y:S01]  /*8c40*/  UIADD3 UR20, UPT, UPT, UR37, UR5, URZ ;  /* 0x0000000525147290 */ /* 0x000fe2000fffe0ff */
[----:B------:R-:W-:Y:S01]  /*8c50*/  LOP3.LUT R72, R72, R3, RZ, 0x3c, !PT ;  /* 0x0000000348487212 */ /* 0x000fe200078e3cff */
[----:B------:R-:W-:Y:S01]  /*8c60*/  UIADD3 UR16, UPT, UPT, UR38, UR4, URZ ;  /* 0x0000000426107290 */ /* 0x000fe2000fffe0ff */
[----:B------:R-:W-:Y:S02]  /*8c70*/  SEL R70, R70, RZ, P0 ;  /* 0x000000ff46467207 */ /* 0x000fe40000000000 */
[----:B------:R-:W-:Y:S01]  /*8c80*/  SEL R22, R0, RZ, P1 ;  /* 0x000000ff00167207 */ /* 0x000fe20000800000 */
[----:B------:R-:W-:Y:S08]  /*8c90*/  BRA.U UP0, `(.L_x_138) ;  /* 0xffffffc9009c7547 */ /* 0x000ff0000b83ffff */
[----:B------:R-:W-:-:S13]  /*8ca0*/  R2UR UR4, R67 ;  /* 0x00000000430472ca */ /* 0x000fda00000e0000 */
[----:B------:R-:W-:-:S09]  /*8cb0*/  UISETP.NE.AND UP0, UPT, UR4, URZ, UPT ;  /* 0x000000ff0400728c */ /* 0x000fd2000bf05270 */
[----:B------:R-:W-:Y:S05]  /*8cc0*/  BRA.U !UP0, `(.L_x_139) ;  /* 0x0000000108487547 */ /* 0x000fea000b800000 */
[----:B------:R-:W2:Y:S02]  /*8cd0*/  LDCU.64 UR4, c[0x0][0x890] ;  /* 0x00011200ff0477ac */ /* 0x000ea40008000a00 */
[----:B--2---:R-:W-:-:S04]  /*8ce0*/  UISETP.NE.U32.AND UP0, UPT, UR4, URZ, UPT ;  /* 0x000000ff0400728c */ /* 0x004fc8000bf05070 */
[----:B------:R-:W-:-:S09]  /*8cf0*/  UISETP.NE.AND.EX UP0, UPT, UR5, URZ, UPT, UP0 ;  /* 0x000000ff0500728c */ /* 0x000fd2000bf05300 */
[----:B------:R-:W-:Y:S05]  /*8d00*/  BRA.U UP0, `(.L_x_140) ;  /* 0x00000001000c7547 */ /* 0x000fea000b800000 */
[----:B------:R-:W-:-:S13]  /*8d10*/  FSETP.NEU.AND P0, PT, R27, RZ, PT ;  /* 0x000000ff1b00720b */ /* 0x000fda0003f0d000 */
[----:B------:R-:W-:Y:S05]  /*8d20*/  @!P0 EXIT ;  /* 0x000000000000894d */ /* 0x000fea0003800000 */
[----:B------:R-:W-:Y:S05]  /*8d30*/  BRA `(.L_x_139) ;  /* 0x00000000002c7947 */ /* 0x000fea0003800000 */
.L_x_140:
[----:B------:R-:W-:Y:S01]  /*8d40*/  ISETP.NE.AND P0, PT, R69, RZ, PT ;  /* 0x000000ff4500720c */ /* 0x000fe20003f05270 */
[----:B------:R-:W-:-:S12]  /*8d50*/  BSSY.RECONVERGENT B0, `(.L_x_139) ;  /* 0x0000009000007945 */ /* 0x000fd80003800200 */
[----:B------:R-:W-:Y:S05]  /*8d60*/  @P0 BRA `(.L_x_141) ;  /* 0x0000000000140947 */ /* 0x000fea0003800000 */
[----:B------:R-:W2:Y:S02]  /*8d70*/  LDCU.64 UR4, c[0x0][0x888] ;  /* 0x00011100ff0477ac */ /* 0x000ea40008000a00 */
[----:B--2---:R-:W-:-:S04]  /*8d80*/  ISETP.NE.U32.AND P0, PT, RZ, UR4, PT ;  /* 0x00000004ff007c0c */ /* 0x004fc8000bf05070 */
[----:B------:R-:W-:-:S13]  /*8d90*/  ISETP.NE.AND.EX P0, PT, RZ, UR5, PT, P0 ;  /* 0x00000005ff007c0c */ /* 0x000fda000bf05300 */
[----:B------:R-:W-:Y:S05]  /*8da0*/  @!P0 EXIT ;  /* 0x000000000000894d */ /* 0x000fea0003800000 */
[----:B------:R-:W-:Y:S05]  /*8db0*/  BRA `(.L_x_142) ;  /* 0x0000000000087947 */ /* 0x000fea0003800000 */
.L_x_141:
[----:B------:R-:W-:-:S13]  /*8dc0*/  FSETP.NEU.AND P0, PT, R27, RZ, PT ;  /* 0x000000ff1b00720b */ /* 0x000fda0003f0d000 */
[----:B------:R-:W-:Y:S05]  /*8dd0*/  @!P0 EXIT ;  /* 0x000000000000894d */ /* 0x000fea0003800000 */
.L_x_142:
[----:B------:R-:W-:Y:S05]  /*8de0*/  BSYNC.RECONVERGENT B0 ;  /* 0x0000000000007941 */ /* 0x000fea0003800200 */
.L_x_139:
[----:B------:R-:W2:Y:S01]  /*8df0*/  S2UR UR5, SR_CgaCtaId ;  /* 0x00000000000579c3 */ /* 0x000ea20000008800 */
[----:B------:R-:W-:Y:S01]  /*8e00*/  ULEA UR4, UR46, UR44, 0x3 ;  /* 0x0000002c2e047291 */ /* 0x000fe2000f8e18ff */
[----:B------:R-:W-:-:S04]  /*8e10*/  DEPBAR.LE SB0, 0x0 ;  /* 0x000080000000791a */ /* 0x000fc80000000000 */
[----:B------:R-:W-:-:S04]  /*8e20*/  UIADD3 UR4, UPT, UPT, UR4, 0xa0, URZ ;  /* 0x000000a004047890 */ /* 0x000fc8000fffe0ff */
[----:B--2---:R-:W-:-:S09]  /*8e30*/  UPRMT UR4, UR5, 0x654, UR4 ;  /* 0x0000065405047896 */ /* 0x004fd20008000004 */
[----:B------:R-:W-:Y:S01]  /*8e40*/  SYNCS.ARRIVE.TRANS64.RED.A1T0 RZ, [UR4], RZ ;  /* 0x000000ffffff79a7 */ /* 0x000fe20008100404 */
[----:B------:R-:W-:Y:S05]  /*8e50*/  EXIT ;  /* 0x000000000000794d */ /* 0x000fea0003800000 */
.L_x_25:
[----:B--2---:R2:W3:Y:S02]  /*8e60*/  SYNCS.PHASECHK.TRANS64.TRYWAIT P0, [R0+URZ+0x140], R3 ;  /* 0x00014003000075a7 */ /* 0x0044e400080011ff */
[----:B---3--:R-:W-:Y:S05]  /*8e70*/  @!P0 NANOSLEEP.SYNCS 0x989680 ;  /* 0x009896800000895d */ /* 0x008fea0003900000 */
[----:B------:R-:W3:Y:S02]  /*8e80*/  @!P0 SYNCS.PHASECHK.TRANS64 P0, [R0+URZ+0x140], R3 ;  /* 0x00014003000085a7 */ /* 0x000ee400080010ff */
[----:B---3--:R-:W-:Y:S05]  /*8e90*/  @!P0 BRA `(.L_x_25) ;  /* 0xfffffffc00f08947 */ /* 0x008fea000383ffff */
[----:B------:R-:W-:Y:S05]  /*8ea0*/  BRA `(.L_x_143) ;  /* 0xffffff8c00147947 */ /* 0x000fea000383ffff */
.L_x_28:
[----:B--2---:R-:W-:-:S07]  /*8eb0*/  MOV R0, UR33 ;  /* 0x0000002100007c02 */ /* 0x004fce0008000f00 */
.L_x_144:
[----:B--2---:R2:W3:Y:S02]  /*8ec0*/  SYNCS.PHASECHK.TRANS64.TRYWAIT P0, [R0+URZ+0x40], R3 ;  /* 0x00004003000075a7 */ /* 0x0044e400080011ff */
[----:B---3--:R-:W-:Y:S05]  /*8ed0*/  @!P0 NANOSLEEP.SYNCS 0x989680 ;  /* 0x009896800000895d */ /* 0x008fea0003900000 */
[----:B------:R-:W3:Y:S02]  /*8ee0*/  @!P0 SYNCS.PHASECHK.TRANS64 P0, [R0+URZ+0x40], R3 ;  /* 0x00004003000085a7 */ /* 0x000ee400080010ff */
[----:B---3--:R-:W-:Y:S05]  /*8ef0*/  @!P0 BRA `(.L_x_144) ;  /* 0xfffffffc00f08947 */ /* 0x008fea000383ffff */
[----:B------:R-:W-:Y:S05]  /*8f00*/  BRA `(.L_x_27) ;  /* 0xffffff8c00547947 */ /* 0x000fea000383ffff */
.L_x_35:
[----:B-1----:R-:W-:-:S07]  /*8f10*/  MOV R0, UR17 ;  /* 0x0000001100007c02 */ /* 0x002fce0008000f00 */
.L_x_145:
[----:B-1----:R1:W2:Y:S02]  /*8f20*/  SYNCS.PHASECHK.TRANS64.TRYWAIT P0, [R0+URZ+0x40], R3 ;  /* 0x00004003000075a7 */ /* 0x0022a400080011ff */
[----:B--2---:R-:W-:Y:S05]  /*8f30*/  @!P0 NANOSLEEP.SYNCS 0x989680 ;  /* 0x009896800000895d */ /* 0x004fea0003900000 */
[----:B------:R-:W2:Y:S02]  /*8f40*/  @!P0 SYNCS.PHASECHK.TRANS64 P0, [R0+URZ+0x40], R3 ;  /* 0x00004003000085a7 */ /* 0x000ea400080010ff */
[----:B--2---:R-:W-:Y:S05]  /*8f50*/  @!P0 BRA `(.L_x_145) ;  /* 0xfffffffc00f08947 */ /* 0x004fea000383ffff */
[----:B------:R-:W-:Y:S05]  /*8f60*/  BRA `(.L_x_34) ;  /* 0xffffff9000147947 */ /* 0x000fea000383ffff */
.L_x_40:
[----:B-1----:R1:W2:Y:S02]  /*8f70*/  SYNCS.PHASECHK.TRANS64.TRYWAIT P0, [R3+URZ+0xd0], R0 ;  /* 0x0000d000030075a7 */ /* 0x0022a400080011ff */
[----:B--2---:R-:W-:Y:S05]  /*8f80*/  @!P0 NANOSLEEP.SYNCS 0x989680 ;  /* 0x009896800000895d */ /* 0x004fea0003900000 */
[----:B------:R-:W2:Y:S02]  /*8f90*/  @!P0 SYNCS.PHASECHK.TRANS64 P0, [R3+URZ+0xd0], R0 ;  /* 0x0000d000030085a7 */ /* 0x000ea400080010ff */
[----:B--2---:R-:W-:Y:S05]  /*8fa0*/  @!P0 BRA `(.L_x_40) ;  /* 0xfffffffc00f08947 */ /* 0x004fea000383ffff */
[----:B------:R-:W-:Y:S05]  /*8fb0*/  BRA `(.L_x_146) ;  /* 0xffffff9000b47947 */ /* 0x000fea000383ffff */
.L_x_44:
[----:B-1----:R-:W-:-:S07]  /*8fc0*/  MOV R0, UR4 ;  /* 0x0000000400007c02 */ /* 0x002fce0008000f00 */
.L_x_147:
[----:B-1----:R1:W2:Y:S02]  /*8fd0*/  SYNCS.PHASECHK.TRANS64.TRYWAIT P0, [R0+URZ], R3 ;  /* 0x00000003000075a7 */ /* 0x0022a400080011ff */
[----:B--2---:R-:W-:Y:S05]  /*8fe0*/  @!P0 NANOSLEEP.SYNCS 0x989680 ;  /* 0x009896800000895d */ /* 0x004fea0003900000 */
[----:B------:R-:W2:Y:S02]  /*8ff0*/  @!P0 SYNCS.PHASECHK.TRANS64 P0, [R0+URZ], R3 ;  /* 0x00000003000085a7 */ /* 0x000ea400080010ff */
[----:B--2---:R-:W-:Y:S05]  /*9000*/  @!P0 BRA `(.L_x_147) ;  /* 0xfffffffc00f08947 */ /* 0x004fea000383ffff */
[----:B------:R-:W-:Y:S05]  /*9010*/  BRA `(.L_x_148) ;  /* 0xffffff9800607947 */ /* 0x000fea000383ffff */
.L_x_45:
[----:B------:R-:W-:-:S07]  /*9020*/  MOV R0, UR5 ;  /* 0x0000000500007c02 */ /* 0x000fce0008000f00 */
.L_x_149:
[----:B-1----:R1:W2:Y:S02]  /*9030*/  SYNCS.PHASECHK.TRANS64.TRYWAIT P0, [R0+URZ], R3 ;  /* 0x00000003000075a7 */ /* 0x0022a400080011ff */
[----:B--2---:R-:W-:Y:S05]  /*9040*/  @!P0 NANOSLEEP.SYNCS 0x989680 ;  /* 0x009896800000895d */ /* 0x004fea0003900000 */
[----:B------:R-:W2:Y:S02]  /*9050*/  @!P0 SYNCS.PHASECHK.TRANS64 P0, [R0+URZ], R3 ;  /* 0x00000003000085a7 */ /* 0x000ea400080010ff */
[----:B--2---:R-:W-:Y:S05]  /*9060*/  @!P0 BRA `(.L_x_149) ;  /* 0xfffffffc00f08947 */ /* 0x004fea000383ffff */
[----:B------:R-:W-:Y:S05]  /*9070*/  BRA `(.L_x_150) ;  /* 0xffffff98006c7947 */ /* 0x000fea000383ffff */
.L_x_46:
[----:B------:R-:W-:-:S07]  /*9080*/  MOV R0, UR5 ;  /* 0x0000000500007c02 */ /* 0x000fce0008000f00 */
.L_x_151:
[----:B-1----:R1:W2:Y:S02]  /*9090*/  SYNCS.PHASECHK.TRANS64.TRYWAIT P0, [R0+URZ], R3 ;  /* 0x00000003000075a7 */ /* 0x0022a400080011ff */
[----:B--2---:R-:W-:Y:S05]  /*90a0*/  @!P0 NANOSLEEP.SYNCS 0x989680 ;  /* 0x009896800000895d */ /* 0x004fea0003900000 */
[----:B------:R-:W2:Y:S02]  /*90b0*/  @!P0 SYNCS.PHASECHK.TRANS64 P0, [R0+URZ], R3 ;  /* 0x00000003000085a7 */ /* 0x000ea400080010ff */
[----:B--2---:R-:W-:Y:S05]  /*90c0*/  @!P0 BRA `(.L_x_151) ;  /* 0xfffffffc00f08947 */ /* 0x004fea000383ffff */
[----:B------:R-:W-:Y:S05]  /*90d0*/  BRA `(.L_x_152) ;  /* 0xffffff9800787947 */ /* 0x000fea000383ffff */
.L_x_47:
[----:B------:R-:W-:-:S07]  /*90e0*/  MOV R0, UR5 ;  /* 0x0000000500007c02 */ /* 0x000fce0008000f00 */
.L_x_153:
[----:B-1----:R1:W2:Y:S02]  /*90f0*/  SYNCS.PHASECHK.TRANS64.TRYWAIT P0, [R0+URZ], R3 ;  /* 0x00000003000075a7 */ /* 0x0022a400080011ff */
[----:B--2---:R-:W-:Y:S05]  /*9100*/  @!P0 NANOSLEEP.SYNCS 0x989680 ;  /* 0x009896800000895d */ /* 0x004fea0003900000 */
[----:B------:R-:W2:Y:S02]  /*9110*/  @!P0 SYNCS.PHASECHK.TRANS64 P0, [R0+URZ], R3 ;  /* 0x00000003000085a7 */ /* 0x000ea400080010ff */
[----:B--2---:R-:W-:Y:S05]  /*9120*/  @!P0 BRA `(.L_x_153) ;  /* 0xfffffffc00f08947 */ /* 0x004fea000383ffff */
[----:B------:R-:W-:Y:S05]  /*9130*/  BRA `(.L_x_154) ;  /* 0xffffff9800847947 */ /* 0x000fea000383ffff */
.L_x_48:
[----:B------:R-:W-:-:S07]  /*9140*/  MOV R0, UR5 ;  /* 0x0000000500007c02 */ /* 0x000fce0008000f00 */
.L_x_155:
[----:B-1----:R1:W2:Y:S02]  /*9150*/  SYNCS.PHASECHK.TRANS64.TRYWAIT P0, [R0+URZ], R3 ;  /* 0x00000003000075a7 */ /* 0x0022a400080011ff */
[----:B--2---:R-:W-:Y:S05]  /*9160*/  @!P0 NANOSLEEP.SYNCS 0x989680 ;  /* 0x009896800000895d */ /* 0x004fea0003900000 */
[----:B------:R-:W2:Y:S02]  /*9170*/  @!P0 SYNCS.PHASECHK.TRANS64 P0, [R0+URZ], R3 ;  /* 0x00000003000085a7 */ /* 0x000ea400080010ff */
[----:B--2---:R-:W-:Y:S05]  /*9180*/  @!P0 BRA `(.L_x_155) ;  /* 0xfffffffc00f08947 */ /* 0x004fea000383ffff */
[----:B------:R-:W-:Y:S05]  /*9190*/  BRA `(.L_x_156) ;  /* 0xffffff9800907947 */ /* 0x000fea000383ffff */
.L_x_49:
[----:B------:R-:W-:-:S07]  /*91a0*/  MOV R0, UR5 ;  /* 0x0000000500007c02 */ /* 0x000fce0008000f00 */
.L_x_157:
[----:B-1----:R1:W2:Y:S02]  /*91b0*/  SYNCS.PHASECHK.TRANS64.TRYWAIT P0, [R0+URZ], R3 ;  /* 0x00000003000075a7 */ /* 0x0022a400080011ff */
[----:B--2---:R-:W-:Y:S05]  /*91c0*/  @!P0 NANOSLEEP.SYNCS 0x989680 ;  /* 0x009896800000895d */ /* 0x004fea0003900000 */
[----:B------:R-:W2:Y:S02]  /*91d0*/  @!P0 SYNCS.PHASECHK.TRANS64 P0, [R0+URZ], R3 ;  /* 0x00000003000085a7 */ /* 0x000ea400080010ff */
[----:B--2---:R-:W-:Y:S05]  /*91e0*/  @!P0 BRA `(.L_x_157) ;  /* 0xfffffffc00f08947 */ /* 0x004fea000383ffff */
[----:B------:R-:W-:Y:S05]  /*91f0*/  BRA `(.L_x_158) ;  /* 0xffffff98009c7947 */ /* 0x000fea000383ffff */
.L_x_50:
[----:B------:R-:W-:-:S07]  /*9200*/  MOV R0, UR5 ;  /* 0x0000000500007c02 */ /* 0x000fce0008000f00 */
.L_x_159:
[----:B-1----:R1:W2:Y:S02]  /*9210*/  SYNCS.PHASECHK.TRANS64.TRYWAIT P0, [R0+URZ], R3 ;  /* 0x00000003000075a7 */ /* 0x0022a400080011ff */
[----:B--2---:R-:W-:Y:S05]  /*9220*/  @!P0 NANOSLEEP.SYNCS 0x989680 ;  /* 0x009896800000895d */ /* 0x004fea0003900000 */
[----:B------:R-:W2:Y:S02]  /*9230*/  @!P0 SYNCS.PHASECHK.TRANS64 P0, [R0+URZ], R3 ;  /* 0x00000003000085a7 */ /* 0x000ea400080010ff */
[----:B--2---:R-:W-:Y:S05]  /*9240*/  @!P0 BRA `(.L_x_159) ;  /* 0xfffffffc00f08947 */ /* 0x004fea000383ffff */
[----:B------:R-:W-:Y:S05]  /*9250*/  BRA `(.L_x_160) ;  /* 0xffffff9800a87947 */ /* 0x000fea000383ffff */
.L_x_53:
[----:B-1----:R1:W2:Y:S02]  /*9260*/  SYNCS.PHASECHK.TRANS64.TRYWAIT P0, [R2+URZ+0x130], R5 ;  /* 0x00013005020075a7 */ /* 0x0022a400080011ff */
[----:B--2---:R-:W-:Y:S05]  /*9270*/  @!P0 NANOSLEEP.SYNCS 0x989680 ;  /* 0x009896800000895d */ /* 0x004fea0003900000 */
[----:B------:R-:W2:Y:S02]  /*9280*/  @!P0 SYNCS.PHASECHK.TRANS64 P0, [R2+URZ+0x130], R5 ;  /* 0x00013005020085a7 */ /* 0x000ea400080010ff */
[----:B--2---:R-:W-:Y:S05]  /*9290*/  @!P0 BRA `(.L_x_53) ;  /* 0xfffffffc00f08947 */ /* 0x004fea000383ffff */
[----:B------:R-:W-:Y:S05]  /*92a0*/  BRA `(.L_x_161) ;  /* 0xffffff9c000c7947 */ /* 0x000fea000383ffff */
.L_x_54:
[----:B------:R-:W-:-:S07]  /*92b0*/  MOV R2, UR4 ;  /* 0x0000000400027c02 */ /* 0x000fce0008000f00 */
.L_x_162:
[----:B-1----:R1:W2:Y:S02]  /*92c0*/  SYNCS.PHASECHK.TRANS64.TRYWAIT P0, [R2+URZ+0xe0], R5 ;  /* 0x0000e005020075a7 */ /* 0x0022a400080011ff */
[----:B--2---:R-:W-:Y:S05]  /*92d0*/  @!P0 NANOSLEEP.SYNCS 0x989680 ;  /* 0x009896800000895d */ /* 0x004fea0003900000 */
[----:B------:R-:W2:Y:S02]  /*92e0*/  @!P0 SYNCS.PHASECHK.TRANS64 P0, [R2+URZ+0xe0], R5 ;  /* 0x0000e005020085a7 */ /* 0x000ea400080010ff */
[----:B--2---:R-:W-:Y:S05]  /*92f0*/  @!P0 BRA `(.L_x_162) ;  /* 0xfffffffc00f08947 */ /* 0x004fea000383ffff */
[----:B------:R-:W-:Y:S05]  /*9300*/  BRA `(.L_x_163) ;  /* 0xffffff9c001c7947 */ /* 0x000fea000383ffff */
.L_x_55:
[----:B-1----:R1:W2:Y:S02]  /*9310*/  SYNCS.PHASECHK.TRANS64.TRYWAIT P1, [R2+URZ+0xd0], R5 ;  /* 0x0000d005020075a7 */ /* 0x0022a400080211ff */
[----:B--2---:R-:W-:Y:S05]  /*9320*/  @!P1 NANOSLEEP.SYNCS 0x989680 ;  /* 0x009896800000995d */ /* 0x004fea0003900000 */
[----:B------:R-:W2:Y:S02]  /*9330*/  @!P1 SYNCS.PHASECHK.TRANS64 P1, [R2+URZ+0xd0], R5 ;  /* 0x0000d005020095a7 */ /* 0x000ea400080210ff */
[----:B--2---:R-:W-:Y:S05]  /*9340*/  @!P1 BRA `(.L_x_55) ;  /* 0xfffffffc00f09947 */ /* 0x004fea000383ffff */
[----:B------:R-:W-:Y:S05]  /*9350*/  BRA `(.L_x_164) ;  /* 0xffffff9c004c7947 */ /* 0x000fea000383ffff */
.L_x_58:
[----:B------:R-:W-:-:S07]  /*9360*/  MOV R0, UR4 ;  /* 0x0000000400007c02 */ /* 0x000fce0008000f00 */
.L_x_165:
[----:B-1----:R1:W2:Y:S02]  /*9370*/  SYNCS.PHASECHK.TRANS64.TRYWAIT P0, [R0+URZ+0xe0], R3 ;  /* 0x0000e003000075a7 */ /* 0x0022a400080011ff */
[----:B--2---:R-:W-:Y:S05]  /*9380*/  @!P0 NANOSLEEP.SYNCS 0x989680 ;  /* 0x009896800000895d */ /* 0x004fea0003900000 */
[----:B------:R-:W2:Y:S02]  /*9390*/  @!P0 SYNCS.PHASECHK.TRANS64 P0, [R0+URZ+0xe0], R3 ;  /* 0x0000e003000085a7 */ /* 0x000ea400080010ff */
[----:B--2---:R-:W-:Y:S05]  /*93a0*/  @!P0 BRA `(.L_x_165) ;  /* 0xfffffffc00f08947 */ /* 0x004fea000383ffff */
[----:B------:R-:W-:Y:S05]  /*93b0*/  BRA `(.L_x_57) ;  /* 0xffffff9c00a07947 */ /* 0x000fea000383ffff */
.L_x_65:
[----:B-1----:R1:W2:Y:S02]  /*93c0*/  SYNCS.PHASECHK.TRANS64.TRYWAIT P1, [R0+URZ+0xd0], R5 ;  /* 0x0000d005000075a7 */ /* 0x0022a400080211ff */
[----:B--2---:R-:W-:Y:S05]  /*93d0*/  @!P1 NANOSLEEP.SYNCS 0x989680 ;  /* 0x009896800000995d */ /* 0x004fea0003900000 */
[----:B------:R-:W2:Y:S02]  /*93e0*/  @!P1 SYNCS.PHASECHK.TRANS64 P1, [R0+URZ+0xd0], R5 ;  /* 0x0000d005000095a7 */ /* 0x000ea400080210ff */
[----:B--2---:R-:W-:Y:S05]  /*93f0*/  @!P1 BRA `(.L_x_65) ;  /* 0xfffffffc00f09947 */ /* 0x004fea000383ffff */
[----:B------:R-:W-:Y:S05]  /*9400*/  BRA `(.L_x_166) ;  /* 0xffffffa400187947 */ /* 0x000fea000383ffff */
.L_x_66:
[----:B------:R-:W-:-:S07]  /*9410*/  MOV R3, UR31 ;  /* 0x0000001f00037c02 */ /* 0x000fce0008000f00 */
.L_x_167:
[----:B-1----:R1:W2:Y:S02]  /*9420*/  SYNCS.PHASECHK.TRANS64.TRYWAIT P0, [R3+URZ+0x110], R0 ;  /* 0x00011000030075a7 */ /* 0x0022a400080011ff */
[----:B--2---:R-:W-:Y:S05]  /*9430*/  @!P0 NANOSLEEP.SYNCS 0x989680 ;  /* 0x009896800000895d */ /* 0x004fea0003900000 */
[----:B------:R-:W2:Y:S02]  /*9440*/  @!P0 SYNCS.PHASECHK.TRANS64 P0, [R3+URZ+0x110], R0 ;  /* 0x00011000030085a7 */ /* 0x000ea400080010ff */
[----:B--2---:R-:W-:Y:S05]  /*9450*/  @!P0 BRA `(.L_x_167) ;  /* 0xfffffffc00f08947 */ /* 0x004fea000383ffff */
[----:B------:R-:W-:Y:S05]  /*9460*/  BRA `(.L_x_168) ;  /* 0xffffffa400687947 */ /* 0x000fea000383ffff */
.L_x_69:
[----:B------:R-:W-:Y:S07]  /*9470*/  MOV R0, UR5 ;  /* 0x0000000500007c02 */ /* 0x000fee0008000f00 */
.L_x_169:
[----:B-1----:R1:W2:Y:S02]  /*9480*/  SYNCS.PHASECHK.TRANS64.TRYWAIT P0, [R0+URZ], R3 ;  /* 0x00000003000075a7 */ /* 0x0022a400080011ff */
[----:B--2---:R-:W-:Y:S05]  /*9490*/  @!P0 NANOSLEEP.SYNCS 0x989680 ;  /* 0x009896800000895d */ /* 0x004fea0003900000 */
[----:B------:R-:W2:Y:S02]  /*94a0*/  @!P0 SYNCS.PHASECHK.TRANS64 P0, [R0+URZ], R3 ;  /* 0x00000003000085a7 */ /* 0x000ea400080010ff */
[----:B--2---:R-:W-:Y:S05]  /*94b0*/  @!P0 BRA `(.L_x_169) ;  /* 0xfffffffc00f08947 */ /* 0x004fea000383ffff */
[----:B------:R-:W-:Y:S05]  /*94c0*/  BRA `(.L_x_68) ;  /* 0xffffffa400847947 */ /* 0x000fea000383ffff */
.L_x_72:
[----:B------:R-:W-:-:S07]  /*94d0*/  MOV R0, UR4 ;  /* 0x0000000400007c02 */ /* 0x000fce0008000f00 */
.L_x_170:
[----:B--2---:R2:W4:Y:S02]  /*94e0*/  SYNCS.PHASECHK.TRANS64.TRYWAIT P0, [R0+URZ], R3 ;  /* 0x00000003000075a7 */ /* 0x00452400080011ff */
[----:B----4-:R-:W-:Y:S05]  /*94f0*/  @!P0 NANOSLEEP.SYNCS 0x989680 ;  /* 0x009896800000895d */ /* 0x010fea0003900000 */
[----:B------:R-:W4:Y:S02]  /*9500*/  @!P0 SYNCS.PHASECHK.TRANS64 P0, [R0+URZ], R3 ;  /* 0x00000003000085a7 */ /* 0x000f2400080010ff */
[----:B----4-:R-:W-:Y:S05]  /*9510*/  @!P0 BRA `(.L_x_170) ;  /* 0xfffffffc00f08947 */ /* 0x010fea000383ffff */
[----:B------:R-:W-:Y:S05]  /*9520*/  BRA `(.L_x_171) ;  /* 0xffffffa800607947 */ /* 0x000fea000383ffff */
.L_x_73:
[----:B------:R-:W-:-:S07]  /*9530*/  MOV R0, UR5 ;  /* 0x0000000500007c02 */ /* 0x000fce0008000f00 */
.L_x_172:
[----:B-1----:R1:W2:Y:S02]  /*9540*/  SYNCS.PHASECHK.TRANS64.TRYWAIT P0, [R0+URZ], R3 ;  /* 0x00000003000075a7 */ /* 0x0022a400080011ff */
[----:B--2---:R-:W-:Y:S05]  /*9550*/  @!P0 NANOSLEEP.SYNCS 0x989680 ;  /* 0x009896800000895d */ /* 0x004fea0003900000 */
[----:B------:R-:W2:Y:S02]  /*9560*/  @!P0 SYNCS.PHASECHK.TRANS64 P0, [R0+URZ], R3 ;  /* 0x00000003000085a7 */ /* 0x000ea400080010ff */
[----:B--2---:R-:W-:Y:S05]  /*9570*/  @!P0 BRA `(.L_x_172) ;  /* 0xfffffffc00f08947 */ /* 0x004fea000383ffff */
[----:B------:R-:W-:Y:S05]  /*9580*/  BRA `(.L_x_173) ;  /* 0xffffffa8006c7947 */ /* 0x000fea000383ffff */
.L_x_74:
[----:B------:R-:W-:-:S07]  /*9590*/  MOV R0, UR5 ;  /* 0x0000000500007c02 */ /* 0x000fce0008000f00 */
.L_x_174:
[----:B-1----:R1:W2:Y:S02]  /*95a0*/  SYNCS.PHASECHK.TRANS64.TRYWAIT P0, [R0+URZ], R3 ;  /* 0x00000003000075a7 */ /* 0x0022a400080011ff */
[----:B--2---:R-:W-:Y:S05]  /*95b0*/  @!P0 NANOSLEEP.SYNCS 0x989680 ;  /* 0x009896800000895d */ /* 0x004fea0003900000 */
[----:B------:R-:W2:Y:S02]  /*95c0*/  @!P0 SYNCS.PHASECHK.TRANS64 P0, [R0+URZ], R3 ;  /* 0x00000003000085a7 */ /* 0x000ea400080010ff */
[----:B--2---:R-:W-:Y:S05]  /*95d0*/  @!P0 BRA `(.L_x_174) ;  /* 0xfffffffc00f08947 */ /* 0x004fea000383ffff */
[----:B------:R-:W-:Y:S05]  /*95e0*/  BRA `(.L_x_175) ;  /* 0xffffffa800787947 */ /* 0x000fea000383ffff */
.L_x_75:
[----:B------:R-:W-:-:S07]  /*95f0*/  MOV R0, UR4 ;  /* 0x0000000400007c02 */ /* 0x000fce0008000f00 */
.L_x_176:
[----:B-1----:R1:W2:Y:S02]  /*9600*/  SYNCS.PHASECHK.TRANS64.TRYWAIT P0, [R0+URZ], R3 ;  /* 0x00000003000075a7 */ /* 0x0022a400080011ff */
[----:B--2---:R-:W-:Y:S05]  /*9610*/  @!P0 NANOSLEEP.SYNCS 0x989680 ;  /* 0x009896800000895d */ /* 0x004fea0003900000 */
[----:B------:R-:W2:Y:S02]  /*9620*/  @!P0 SYNCS.PHASECHK.TRANS64 P0, [R0+URZ], R3 ;  /* 0x00000003000085a7 */ /* 0x000ea400080010ff */
[----:B--2---:R-:W-:Y:S05]  /*9630*/  @!P0 BRA `(.L_x_176) ;  /* 0xfffffffc00f08947 */ /* 0x004fea000383ffff */
[----:B------:R-:W-:Y:S05]  /*9640*/  BRA `(.L_x_177) ;  /* 0xffffffa800847947 */ /* 0x000fea000383ffff */
.L_x_80:
[----:B--2---:R2:W3:Y:S02]  /*9650*/  SYNCS.PHASECHK.TRANS64.TRYWAIT P0, [R12+URZ+0xd0], R9 ;  /* 0x0000d0090c0075a7 */ /* 0x0044e400080011ff */
[----:B---3--:R-:W-:Y:S05]  /*9660*/  @!P0 NANOSLEEP.SYNCS 0x989680 ;  /* 0x009896800000895d */ /* 0x008fea0003900000 */
[----:B------:R-:W3:Y:S02]  /*9670*/  @!P0 SYNCS.PHASECHK.TRANS64 P0, [R12+URZ+0xd0], R9 ;  /* 0x0000d0090c0085a7 */ /* 0x000ee400080010ff */
[----:B---3--:R-:W-:Y:S05]  /*9680*/  @!P0 BRA `(.L_x_80) ;  /* 0xfffffffc00f08947 */ /* 0x008fea000383ffff */
[----:B------:R-:W-:Y:S05]  /*9690*/  BRA `(.L_x_178) ;  /* 0xffffffac00b47947 */ /* 0x000fea000383ffff */
.L_x_83:
[----:B------:R-:W-:Y:S07]  /*96a0*/  MOV R0, UR21 ;  /* 0x0000001500007c02 */ /* 0x000fee0008000f00 */
.L_x_179:
[----:B--2---:R2:W3:Y:S02]  /*96b0*/  SYNCS.PHASECHK.TRANS64.TRYWAIT P2, [R0+URZ+0xc8], R11 ;  /* 0x0000c80b000075a7 */ /* 0x0044e400080411ff */
[----:B---3--:R-:W-:Y:S05]  /*96c0*/  @!P2 NANOSLEEP.SYNCS 0x989680 ;  /* 0x009896800000a95d */ /* 0x008fea0003900000 */
[----:B------:R-:W3:Y:S02]  /*96d0*/  @!P2 SYNCS.PHASECHK.TRANS64 P2, [R0+URZ+0xc8], R11 ;  /* 0x0000c80b0000a5a7 */ /* 0x000ee400080410ff */
[----:B---3--:R-:W-:Y:S05]  /*96e0*/  @!P2 BRA `(.L_x_179) ;  /* 0xfffffffc00f0a947 */ /* 0x008fea000383ffff */
[----:B------:R-:W-:Y:S05]  /*96f0*/  BRA `(.L_x_82) ;  /* 0xffffffb4001c7947 */ /* 0x000fea000383ffff */
.L_x_86:
[----:B--2---:R-:W-:Y:S07]  /*9700*/  MOV R0, UR21 ;  /* 0x0000001500007c02 */ /* 0x004fee0008000f00 */
.L_x_180:
[----:B--2---:R2:W3:Y:S02]  /*9710*/  SYNCS.PHASECHK.TRANS64.TRYWAIT P0, [R0+URZ+0xa0], R9 ;  /* 0x0000a009000075a7 */ /* 0x0044e400080011ff */
[----:B---3--:R-:W-:Y:S05]  /*9720*/  @!P0 NANOSLEEP.SYNCS 0x989680 ;  /* 0x009896800000895d */ /* 0x008fea0003900000 */
[----:B------:R-:W3:Y:S02]  /*9730*/  @!P0 SYNCS.PHASECHK.TRANS64 P0, [R0+URZ+0xa0], R9 ;  /* 0x0000a009000085a7 */ /* 0x000ee400080010ff */
[----:B---3--:R-:W-:Y:S05]  /*9740*/  @!P0 BRA `(.L_x_180) ;  /* 0xfffffffc00f08947 */ /* 0x008fea000383ffff */
[----:B------:R-:W-:Y:S05]  /*9750*/  BRA `(.L_x_181) ;  /* 0xffffffb400787947 */ /* 0x000fea000383ffff */
.L_x_87:
[----:B------:R-:W-:Y:S07]  /*9760*/  MOV R0, UR21 ;  /* 0x0000001500007c02 */ /* 0x000fee0008000f00 */
.L_x_182:
[----:B--2---:R2:W3:Y:S02]  /*9770*/  SYNCS.PHASECHK.TRANS64.TRYWAIT P0, [R0+URZ+0xa8], R9 ;  /* 0x0000a809000075a7 */ /* 0x0044e400080011ff */
[----:B---3--:R-:W-:Y:S05]  /*9780*/  @!P0 NANOSLEEP.SYNCS 0x989680 ;  /* 0x009896800000895d */ /* 0x008fea0003900000 */
[----:B------:R-:W3:Y:S02]  /*9790*/  @!P0 SYNCS.PHASECHK.TRANS64 P0, [R0+URZ+0xa8], R9 ;  /* 0x0000a809000085a7 */ /* 0x000ee400080010ff */
[----:B---3--:R-:W-:Y:S05]  /*97a0*/  @!P0 BRA `(.L_x_182) ;  /* 0xfffffffc00f08947 */ /* 0x008fea000383ffff */
[----:B------:R-:W-:Y:S05]  /*97b0*/  BRA `(.L_x_183) ;  /* 0xffffffb400b07947 */ /* 0x000fea000383ffff */
.L_x_88:
[----:B------:R-:W-:Y:S07]  /*97c0*/  MOV R0, UR21 ;  /* 0x0000001500007c02 */ /* 0x000fee0008000f00 */
.L_x_184:
[----:B--2---:R2:W3:Y:S02]  /*97d0*/  SYNCS.PHASECHK.TRANS64.TRYWAIT P0, [R0+URZ+0xb0], R9 ;  /* 0x0000b009000075a7 */ /* 0x0044e400080011ff */
[----:B---3--:R-:W-:Y:S05]  /*97e0*/  @!P0 NANOSLEEP.SYNCS 0x989680 ;  /* 0x009896800000895d */ /* 0x008fea0003900000 */
[----:B------:R-:W3:Y:S02]  /*97f0*/  @!P0 SYNCS.PHASECHK.TRANS64 P0, [R0+URZ+0xb0], R9 ;  /* 0x0000b009000085a7 */ /* 0x000ee400080010ff */
[----:B---3--:R-:W-:Y:S05]  /*9800*/  @!P0 BRA `(.L_x_184) ;  /* 0xfffffffc00f08947 */ /* 0x008fea000383ffff */
[----:B------:R-:W-:Y:S05]  /*9810*/  BRA `(.L_x_185) ;  /* 0xffffffb400f47947 */ /* 0x000fea000383ffff */
.L_x_89:
[----:B------:R-:W-:Y:S07]  /*9820*/  MOV R0, UR21 ;  /* 0x0000001500007c02 */ /* 0x000fee0008000f00 */
.L_x_186:
[----:B--2---:R2:W3:Y:S02]  /*9830*/  SYNCS.PHASECHK.TRANS64.TRYWAIT P0, [R0+URZ+0xb8], R9 ;  /* 0x0000b809000075a7 */ /* 0x0044e400080011ff */
[----:B---3--:R-:W-:Y:S05]  /*9840*/  @!P0 NANOSLEEP.SYNCS 0x989680 ;  /* 0x009896800000895d */ /* 0x008fea0003900000 */
[----:B------:R-:W3:Y:S02]  /*9850*/  @!P0 SYNCS.PHASECHK.TRANS64 P0, [R0+URZ+0xb8], R9 ;  /* 0x0000b809000085a7 */ /* 0x000ee400080010ff */
[----:B---3--:R-:W-:Y:S05]  /*9860*/  @!P0 BRA `(.L_x_186) ;  /* 0xfffffffc00f08947 */ /* 0x008fea000383ffff */
[----:B------:R-:W-:Y:S05]  /*9870*/  BRA `(.L_x_187) ;  /* 0xffffffb800347947 */ /* 0x000fea000383ffff */
.L_x_91:
[----:B------:R-:W-:-:S07]  /*9880*/  MOV R0, UR21 ;  /* 0x0000001500007c02 */ /* 0x000fce0008000f00 */
.L_x_188:
[----:B---3--:R3:W4:Y:S02]  /*9890*/  SYNCS.PHASECHK.TRANS64.TRYWAIT P0, [R0+URZ+0xa0], R3 ;  /* 0x0000a003000075a7 */ /* 0x00872400080011ff */
[----:B----4-:R-:W-:Y:S05]  /*98a0*/  @!P0 NANOSLEEP.SYNCS 0x989680 ;  /* 0x009896800000895d */ /* 0x010fea0003900000 */
[----:B------:R-:W4:Y:S02]  /*98b0*/  @!P0 SYNCS.PHASECHK.TRANS64 P0, [R0+URZ+0xa0], R3 ;  /* 0x0000a003000085a7 */ /* 0x000f2400080010ff */
[----:B----4-:R-:W-:Y:S05]  /*98c0*/  @!P0 BRA `(.L_x_188) ;  /* 0xfffffffc00f08947 */ /* 0x010fea000383ffff */
[----:B------:R-:W-:Y:S05]  /*98d0*/  BRA `(.L_x_189) ;  /* 0xffffffb800ac7947 */ /* 0x000fea000383ffff */
.L_x_92:
[----:B---3--:R-:W-:-:S07]  /*98e0*/  MOV R0, UR21 ;  /* 0x0000001500007c02 */ /* 0x008fce0008000f00 */
.L_x_190:
[----:B---3--:R3:W4:Y:S02]  /*98f0*/  SYNCS.PHASECHK.TRANS64.TRYWAIT P0, [R0+URZ+0xa8], R3 ;  /* 0x0000a803000075a7 */ /* 0x00872400080011ff */
[----:B----4-:R-:W-:Y:S05]  /*9900*/  @!P0 NANOSLEEP.SYNCS 0x989680 ;  /* 0x009896800000895d */ /* 0x010fea0003900000 */
[----:B------:R-:W4:Y:S02]  /*9910*/  @!P0 SYNCS.PHASECHK.TRANS64 P0, [R0+URZ+0xa8], R3 ;  /* 0x0000a803000085a7 */ /* 0x000f2400080010ff */
[----:B----4-:R-:W-:Y:S05]  /*9920*/  @!P0 BRA `(.L_x_190) ;  /* 0xfffffffc00f08947 */ /* 0x010fea000383ffff */
[----:B------:R-:W-:Y:S05]  /*9930*/  BRA `(.L_x_191) ;  /* 0xffffffb8009c7947 */ /* 0x000fea000383ffff */
.L_x_93:
[----:B---3--:R-:W-:-:S07]  /*9940*/  MOV R0, UR21 ;  /* 0x0000001500007c02 */ /* 0x008fce0008000f00 */
.L_x_192:
[----:B---3--:R3:W4:Y:S02]  /*9950*/  SYNCS.PHASECHK.TRANS64.TRYWAIT P0, [R0+URZ+0xb0], R3 ;  /* 0x0000b003000075a7 */ /* 0x00872400080011ff */
[----:B----4-:R-:W-:Y:S05]  /*9960*/  @!P0 NANOSLEEP.SYNCS 0x989680 ;  /* 0x009896800000895d */ /* 0x010fea0003900000 */
[----:B------:R-:W4:Y:S02]  /*9970*/  @!P0 SYNCS.PHASECHK.TRANS64 P0, [R0+URZ+0xb0], R3 ;  /* 0x0000b003000085a7 */ /* 0x000f2400080010ff */
[----:B----4-:R-:W-:Y:S05]  /*9980*/  @!P0 BRA `(.L_x_192) ;  /* 0xfffffffc00f08947 */ /* 0x010fea000383ffff */
[----:B------:R-:W-:Y:S05]  /*9990*/  BRA `(.L_x_193) ;  /* 0xffffffb8008c7947 */ /* 0x000fea000383ffff */
.L_x_95:
[----:B-1----:R1:W2:Y:S02]  /*99a0*/  SYNCS.PHASECHK.TRANS64.TRYWAIT P0, [R3+URZ+0xd0], R0 ;  /* 0x0000d000030075a7 */ /* 0x0022a400080011ff */
[----:B--2---:R-:W-:Y:S05]  /*99b0*/  @!P0 NANOSLEEP.SYNCS 0x989680 ;  /* 0x009896800000895d */ /* 0x004fea0003900000 */
[----:B------:R-:W2:Y:S02]  /*99c0*/  @!P0 SYNCS.PHASECHK.TRANS64 P0, [R3+URZ+0xd0], R0 ;  /* 0x0000d000030085a7 */ /* 0x000ea400080010ff */
[----:B--2---:R-:W-:Y:S05]  /*99d0*/  @!P0 BRA `(.L_x_95) ;  /* 0xfffffffc00f08947 */ /* 0x004fea000383ffff */
[----:B------:R-:W-:Y:S05]  /*99e0*/  BRA `(.L_x_194) ;  /* 0xffffffbc005c7947 */ /* 0x000fea000383ffff */
.L_x_106:
[----:B-1----:R-:W-:Y:S04]  /*99f0*/  MOV R0, UR44 ;  /* 0x0000002c00007c02 */ /* 0x002fe80008000f00 */
[----:B------:R1:W2:Y:S03]  /*9a00*/  SYNCS.PHASECHK.TRANS64.TRYWAIT P1, [R0+URZ+0x80], R5 ;  /* 0x00008005000075a7 */ /* 0x0002a600080211ff */
[----:B--2---:R-:W-:Y:S05]  /*9a10*/  @!P1 NANOSLEEP.SYNCS 0x989680 ;  /* 0x009896800000995d */ /* 0x004fea0003900000 */
[----:B------:R-:W2:Y:S02]  /*9a20*/  @!P1 SYNCS.PHASECHK.TRANS64 P1, [R0+URZ+0x80], R5 ;  /* 0x00008005000095a7 */ /* 0x000ea400080210ff */
[----:B--2---:R-:W-:Y:S05]  /*9a30*/  @!P1 BRA `(.L_x_106) ;  /* 0xfffffffc00ec9947 */ /* 0x004fea000383ffff */
[----:B------:R-:W-:Y:S05]  /*9a40*/  BRA `(.L_x_105) ;  /* 0xffffffc800f07947 */ /* 0x000fea000383ffff */
.L_x_108:
[----:B-1----:R1:W4:Y:S02]  /*9a50*/  SYNCS.PHASECHK.TRANS64.TRYWAIT P0, [R80+URZ+0xf0], R3 ;  /* 0x0000f003500075a7 */ /* 0x00232400080011ff */
[----:B----4-:R-:W-:Y:S05]  /*9a60*/  @!P0 NANOSLEEP.SYNCS 0x989680 ;  /* 0x009896800000895d */ /* 0x010fea0003900000 */
[----:B------:R-:W4:Y:S02]  /*9a70*/  @!P0 SYNCS.PHASECHK.TRANS64 P0, [R80+URZ+0xf0], R3 ;  /* 0x0000f003500085a7 */ /* 0x000f2400080010ff */
[----:B----4-:R-:W-:Y:S05]  /*9a80*/  @!P0 BRA `(.L_x_108) ;  /* 0xfffffffc00f08947 */ /* 0x010fea000383ffff */
[----:B------:R-:W-:Y:S05]  /*9a90*/  BRA `(.L_x_107) ;  /* 0xffffffcc001c7947 */ /* 0x000fea000383ffff */
.L_x_117:
[----:B-1----:R1:W2:Y:S02]  /*9aa0*/  SYNCS.PHASECHK.TRANS64.TRYWAIT P0, [R3+URZ+0x80], R0 ;  /* 0x00008000030075a7 */ /* 0x0022a400080011ff */
[----:B--2---:R-:W-:Y:S05]  /*9ab0*/  @!P0 NANOSLEEP.SYNCS 0x989680 ;  /* 0x009896800000895d */ /* 0x004fea0003900000 */
[----:B------:R-:W2:Y:S02]  /*9ac0*/  @!P0 SYNCS.PHASECHK.TRANS64 P0, [R3+URZ+0x80], R0 ;  /* 0x00008000030085a7 */ /* 0x000ea400080010ff */
[----:B--2---:R-:W-:Y:S05]  /*9ad0*/  @!P0 BRA `(.L_x_117) ;  /* 0xfffffffc00f08947 */ /* 0x004fea000383ffff */
[----:B------:R-:W-:Y:S05]  /*9ae0*/  BRA `(.L_x_116) ;  /* 0xffffffd400407947 */ /* 0x000fea000383ffff */
.L_x_125:
[----:B-1----:R1:W3:Y:S02]  /*9af0*/  SYNCS.PHASECHK.TRANS64.TRYWAIT P0, [R89+URZ+0x80], R4 ;  /* 0x00008004590075a7 */ /* 0x0022e400080011ff */
[----:B---3--:R-:W-:Y:S05]  /*9b00*/  @!P0 NANOSLEEP.SYNCS 0x989680 ;  /* 0x009896800000895d */ /* 0x008fea0003900000 */
[----:B------:R-:W3:Y:S02]  /*9b10*/  @!P0 SYNCS.PHASECHK.TRANS64 P0, [R89+URZ+0x80], R4 ;  /* 0x00008004590085a7 */ /* 0x000ee400080010ff */
[----:B---3--:R-:W-:Y:S05]  /*9b20*/  @!P0 BRA `(.L_x_125) ;  /* 0xfffffffc00f08947 */ /* 0x008fea000383ffff */
[----:B------:R-:W-:Y:S05]  /*9b30*/  BRA `(.L_x_124) ;  /* 0xffffffdc00887947 */ /* 0x000fea000383ffff */
.L_x_133:
[----:B-1----:R1:W3:Y:S02]  /*9b40*/  SYNCS.PHASECHK.TRANS64.TRYWAIT P0, [R92+URZ+0x80], R3 ;  /* 0x000080035c0075a7 */ /* 0x0022e400080011ff */
[----:B---3--:R-:W-:Y:S05]  /*9b50*/  @!P0 NANOSLEEP.SYNCS 0x989680 ;  /* 0x009896800000895d */ /* 0x008fea0003900000 */
[----:B------:R-:W3:Y:S02]  /*9b60*/  @!P0 SYNCS.PHASECHK.TRANS64 P0, [R92+URZ+0x80], R3 ;  /* 0x000080035c0085a7 */ /* 0x000ee400080010ff */
[----:B---3--:R-:W-:Y:S05]  /*9b70*/  @!P0 BRA `(.L_x_133) ;  /* 0xfffffffc00f08947 */ /* 0x008fea000383ffff */
[----:B------:R-:W-:Y:S05]  /*9b80*/  BRA `(.L_x_132) ;  /* 0xffffffe400cc7947 */ /* 0x000fea000383ffff */
        .weak           $__internal_0_$__cuda_sm10x_tcgen05_guardrail_trap_col_being_dealloced_not_returned_by_alloc
        .type           $__internal_0_$__cuda_sm10x_tcgen05_guardrail_trap_col_being_dealloced_not_returned_by_alloc,@function
        .size           $__internal_0_$__cuda_sm10x_tcgen05_guardrail_trap_col_being_dealloced_not_returned_by_alloc,($__internal_1_$__cuda_sm10x_tcgen05_guardrail_trap_phase_invalid_during_alloc - $__internal_0_$__cuda_sm10x_tcgen05_guardrail_trap_col_being_dealloced_not_returned_by_alloc)
$__internal_0_$__cuda_sm10x_tcgen05_guardrail_trap_col_being_dealloced_not_returned_by_alloc:
[----:B------:R-:W-:Y:S05]  /*9b90*/  BPT.TRAP 0x1 ;  /* 0x000000040000795c */ /* 0x000fea0000300000 */
[----:B------:R-:W-:-:S04]  /*9ba0*/  HFMA2 R3, -RZ, RZ, 0, 0 ;  /* 0x00000000ff037431 */ /* 0x000fc800000001ff */
[----:B------:R-:W-:Y:S05]  /*9bb0*/  RET.REL.NODEC R2 `(_ZN7cutlass13device_kernelINS_4gemm6kernel13GemmUniversalIN4cute5tupleIJiiiiEEENS1_10collective13CollectiveMmaINS1_35MainloopSm100TmaUmmaWarpSpecializedILi8ELi2ELi4ENS5_IJNS4_1CILi1EEENSA_ILi8EEESB_EEEEENS5_IJNSA_ILi64EEENSA_ILi128EEENSA_ILi32EEEEEENS_10tfloat32_tENS5_IJlSB_lEEESJ_SK_NS4_8TiledMMAINS4_8MMA_AtomIJNS4_17SM100_MMA_TF32_SSISJ_SJ_fLi64ELi128ELNS4_4UMMA5MajorE0ELSP_0ELNSO_7ScaleInE0ELSQ_0EEEEEENS4_6LayoutINS5_IJSB_SB_SB_EEENS5_IJNSA_ILi0EEESV_SV_EEEEENS5_IJNS4_10UnderscoreESY_SY_EEEEENS4_23SM90_TMA_LOAD_MULTICASTENS4_14ComposedLayoutINS4_7SwizzleILi3ELi4ELi3EEENS4_18smem_ptr_flag_bitsILi32EEENST_INS5_IJSC_SH_EEENS5_IJSH_SB_EEEEEEEvNS4_8identityENS4_13SM90_TMA_LOADES1A_vS1B_EENS_8epilogue10collective18CollectiveEpilogueINS1E_23Sm100TmaWarpSpecializedILi4ELi2ELi16ELb1ELb0EEEJSI_NS5_IJNST_ISF_SB_EENST_ISH_SB_EEEEESJ_SK_SJ_SK_NS1E_6fusion15FusionCallbacksIS1I_NS1M_17LinearCombinationISJ_fSJ_fLNS_15FloatRoundStyleE2EEESI_S1L_JEEENS4_5SM1004TMEM4LOAD26SM100_TMEM_LOAD_16dp128b8xES1C_S1A_NS4_17SM75_U32x4_LDSM_NENS4_14SM90_TMA_STOREES1A_NS4_17SM90_U32x4_STSM_NENS4_39AutoVectorizingCopyWithAssumedAlignmentILi128EEEEEEvvEEEEvNT_6ParamsE) ;  /* 0xffffff6402107950 */ /* 0x000fea0003c3ffff */
        .weak           $__internal_1_$__cuda_sm10x_tcgen05_guardrail_trap_phase_invalid_during_alloc
        .type           $__internal_1_$__cuda_sm10x_tcgen05_guardrail_trap_phase_invalid_during_alloc,@function
        .size           $__internal_1_$__cuda_sm10x_tcgen05_guardrail_trap_phase_invalid_during_alloc,($__internal_2_$__cuda_sm10x_tcgen05_guardrail_trap_unallocated_columns_being_dealloced - $__internal_1_$__cuda_sm10x_tcgen05_guardrail_trap_phase_invalid_during_alloc)
$__internal_1_$__cuda_sm10x_tcgen05_guardrail_trap_phase_invalid_during_alloc:
[----:B------:R-:W-:Y:S05]  /*9bc0*/  BPT.TRAP 0x1 ;  /* 0x000000040000795c */ /* 0x000fea0000300000 */
[----:B------:R-:W-:-:S04]  /*9bd0*/  MOV R5, 0x0 ;  /* 0x0000000000057802 */ /* 0x000fc80000000f00 */
[----:B------:R-:W-:Y:S05]  /*9be0*/  RET.REL.NODEC R4 `(_ZN7cutlass13device_kernelINS_4gemm6kernel13GemmUniversalIN4cute5tupleIJiiiiEEENS1_10collective13CollectiveMmaINS1_35MainloopSm100TmaUmmaWarpSpecializedILi8ELi2ELi4ENS5_IJNS4_1CILi1EEENSA_ILi8EEESB_EEEEENS5_IJNSA_ILi64EEENSA_ILi128EEENSA_ILi32EEEEEENS_10tfloat32_tENS5_IJlSB_lEEESJ_SK_NS4_8TiledMMAINS4_8MMA_AtomIJNS4_17SM100_MMA_TF32_SSISJ_SJ_fLi64ELi128ELNS4_4UMMA5MajorE0ELSP_0ELNSO_7ScaleInE0ELSQ_0EEEEEENS4_6LayoutINS5_IJSB_SB_SB_EEENS5_IJNSA_ILi0EEESV_SV_EEEEENS5_IJNS4_10UnderscoreESY_SY_EEEEENS4_23SM90_TMA_LOAD_MULTICASTENS4_14ComposedLayoutINS4_7SwizzleILi3ELi4ELi3EEENS4_18smem_ptr_flag_bitsILi32EEENST_INS5_IJSC_SH_EEENS5_IJSH_SB_EEEEEEEvNS4_8identityENS4_13SM90_TMA_LOADES1A_vS1B_EENS_8epilogue10collective18CollectiveEpilogueINS1E_23Sm100TmaWarpSpecializedILi4ELi2ELi16ELb1ELb0EEEJSI_NS5_IJNST_ISF_SB_EENST_ISH_SB_EEEEESJ_SK_SJ_SK_NS1E_6fusion15FusionCallbacksIS1I_NS1M_17LinearCombinationISJ_fSJ_fLNS_15FloatRoundStyleE2EEESI_S1L_JEEENS4_5SM1004TMEM4LOAD26SM100_TMEM_LOAD_16dp128b8xES1C_S1A_NS4_17SM75_U32x4_LDSM_NENS4_14SM90_TMA_STOREES1A_NS4_17SM90_U32x4_STSM_NENS4_39AutoVectorizingCopyWithAssumedAlignmentILi128EEEEEEvvEEEEvNT_6ParamsE) ;  /* 0xffffff6404047950 */ /* 0x000fea0003c3ffff */
        .weak           $__internal_2_$__cuda_sm10x_tcgen05_guardrail_trap_unallocated_columns_being_dealloced
        .type           $__internal_2_$__cuda_sm10x_tcgen05_guardrail_trap_unallocated_columns_being_dealloced,@function
        .size           $__internal_2_$__cuda_sm10x_tcgen05_guardrail_trap_unallocated_columns_being_dealloced,(.L_x_196 - $__internal_2_$__cuda_sm10x_tcgen05_guardrail_trap_unallocated_columns_being_dealloced)
$__internal_2_$__cuda_sm10x_tcgen05_guardrail_trap_unallocated_columns_being_dealloced:
[----:B------:R-:W-:Y:S05]  /*9bf0*/  BPT.TRAP 0x1 ;  /* 0x000000040000795c */ /* 0x000fea0000300000 */
[----:B------:R-:W-:-:S04]  /*9c00*/  HFMA2 R3, -RZ, RZ, 0, 0 ;  /* 0x00000000ff037431 */ /* 0x000fc800000001ff */
[----:B------:R-:W-:Y:S05]  /*9c10*/  RET.REL.NODEC R2 `(_ZN7cutlass13device_kernelINS_4gemm6kernel13GemmUniversalIN4cute5tupleIJiiiiEEENS1_10collective13CollectiveMmaINS1_35MainloopSm100TmaUmmaWarpSpecializedILi8ELi2ELi4ENS5_IJNS4_1CILi1EEENSA_ILi8EEESB_EEEEENS5_IJNSA_ILi64EEENSA_ILi128EEENSA_ILi32EEEEEENS_10tfloat32_tENS5_IJlSB_lEEESJ_SK_NS4_8TiledMMAINS4_8MMA_AtomIJNS4_17SM100_MMA_TF32_SSISJ_SJ_fLi64ELi128ELNS4_4UMMA5MajorE0ELSP_0ELNSO_7ScaleInE0ELSQ_0EEEEEENS4_6LayoutINS5_IJSB_SB_SB_EEENS5_IJNSA_ILi0EEESV_SV_EEEEENS5_IJNS4_10UnderscoreESY_SY_EEEEENS4_23SM90_TMA_LOAD_MULTICASTENS4_14ComposedLayoutINS4_7SwizzleILi3ELi4ELi3EEENS4_18smem_ptr_flag_bitsILi32EEENST_INS5_IJSC_SH_EEENS5_IJSH_SB_EEEEEEEvNS4_8identityENS4_13SM90_TMA_LOADES1A_vS1B_EENS_8epilogue10collective18CollectiveEpilogueINS1E_23Sm100TmaWarpSpecializedILi4ELi2ELi16ELb1ELb0EEEJSI_NS5_IJNST_ISF_SB_EENST_ISH_SB_EEEEESJ_SK_SJ_SK_NS1E_6fusion15FusionCallbacksIS1I_NS1M_17LinearCombinationISJ_fSJ_fLNS_15FloatRoundStyleE2EEESI_S1L_JEEENS4_5SM1004TMEM4LOAD26SM100_TMEM_LOAD_16dp128b8xES1C_S1A_NS4_17SM75_U32x4_LDSM_NENS4_14SM90_TMA_STOREES1A_NS4_17SM90_U32x4_STSM_NENS4_39AutoVectorizingCopyWithAssumedAlignmentILi128EEEEEEvvEEEEvNT_6ParamsE) ;  /* 0xffffff6002f87950 */ /* 0x000fea0003c3ffff */
.L_x_195:
[----:B------:R-:W-:-:S00]  /*9c20*/  BRA `(.L_x_195) ;  /* 0xfffffffc00fc7947 */ /* 0x000fc0000383ffff */
[----:B------:R-:W-:-:S00]  /*9c30*/  NOP ;  /* 0x0000000000007918 */ /* 0x000fc00000000000 */
        /* <DEDUP_REMOVED lines=12> */
.L_x_196:


//--------------------- .nv.global.init           --------------------------
	.section	.nv.global.init,"aw",@progbits
.nv.global.init:
	.type		$str$27,@object
	.size		$str$27,($str$28 - $str$27)
$str$27:
        /*0000*/ 	.byte	0x28, 0x61, 0x64, 0x64, 0x72, 0x65, 0x73, 0x73, 0x20, 0x26, 0x20, 0x6d, 0x61, 0x73, 0x6b, 0x29
        /*0010*/ 	.byte	0x20, 0x3d, 0x3d, 0x20, 0x30, 0x00
	.type		$str$28,@object
	.size		$str$28,($str$26 - $str$28)
$str$28:
        /*0016*/ 	.byte	0x2f, 0x74, 0x6d, 0x70, 0x2f, 0x63, 0x75, 0x74, 0x6c, 0x61, 0x73, 0x73, 0x5f, 0x73, 0x77, 0x65
        /*0026*/ 	.byte	0x65, 0x70, 0x5f, 0x73, 0x72, 0x63, 0x2f, 0x69, 0x6e, 0x63, 0x6c, 0x75, 0x64, 0x65, 0x2f, 0x63
        /*0036*/ 	.byte	0x75, 0x74, 0x65, 0x2f, 0x70, 0x6f, 0x69, 0x6e, 0x74, 0x65, 0x72, 0x5f, 0x66, 0x6c, 0x61, 0x67
        /*0046*/ 	.byte	0x67, 0x65, 0x64, 0x2e, 0x68, 0x70, 0x70, 0x00
	.type		$str$26,@object
	.size		$str$26,($str$25 - $str$26)
$str$26:
        /*004e*/ 	.byte	0x2f, 0x74, 0x6d, 0x70, 0x2f, 0x63, 0x75, 0x74, 0x6c, 0x61, 0x73, 0x73, 0x5f, 0x73, 0x77, 0x65
        /*005e*/ 	.byte	0x65, 0x70, 0x5f, 0x73, 0x72, 0x63, 0x2f, 0x69, 0x6e, 0x63, 0x6c, 0x75, 0x64, 0x65, 0x2f, 0x63
        /*006e*/ 	.byte	0x75, 0x74, 0x65, 0x2f, 0x61, 0x74, 0x6f, 0x6d, 0x2f, 0x63, 0x6f, 0x70, 0x79, 0x5f, 0x74, 0x72
        /*007e*/ 	.byte	0x61, 0x69, 0x74, 0x73, 0x5f, 0x73, 0x6d, 0x31, 0x30, 0x30, 0x2e, 0x68, 0x70, 0x70, 0x00
	.type		$str$25,@object
	.size		$str$25,(__unnamed_1 - $str$25)
$str$25:
        /*008d*/ 	.byte	0x28, 0x28, 0x75, 0x69, 0x6e, 0x74, 0x33, 0x32, 0x5f, 0x74, 0x28, 0x74, 0x68, 0x72, 0x65, 0x61
        /*009d*/ 	.byte	0x64, 0x49, 0x64, 0x78, 0x2e, 0x78, 0x29, 0x20, 0x2f, 0x20, 0x33, 0x32, 0x29, 0x20, 0x25, 0x20
        /*00ad*/ 	.byte	0x34, 0x29, 0x20, 0x3d, 0x3d, 0x20, 0x28, 0x28, 0x28, 0x74, 0x6d, 0x65, 0x6d, 0x5f, 0x61, 0x64
        /*00bd*/ 	.byte	0x64, 0x72, 0x20, 0x3e, 0x3e, 0x20, 0x31, 0x36, 0x29, 0x20, 0x2f, 0x20, 0x33, 0x32, 0x29, 0x20
        /*00cd*/ 	.byte	0x25, 0x20, 0x34, 0x29, 0x00
	.type		__unnamed_1,@object
	.size		__unnamed_1,(__unnamed_2 - __unnamed_1)
__unnamed_1:
        /*00d2*/ 	.byte	0x61, 0x75, 0x74, 0x6f, 0x20, 0x63, 0x75, 0x74, 0x65, 0x3a, 0x3a, 0x61, 0x73, 0x5f, 0x70, 0x6f
        /* <DEDUP_REMOVED lines=24> */
        /*0262*/ 	.byte	0x30, 0x34, 0x38, 0x3e, 0x3e, 0x3e, 0x3e, 0x5d, 0x00
	.type		__unnamed_2,@object
	.size		__unnamed_2,(.L_2 - __unnamed_2)
__unnamed_2:
        /* <DEDUP_REMOVED lines=45> */
        /*053b*/ 	.byte	0x3e, 0x3e, 0x3e, 0x5d, 0x00
.L_2:


//--------------------- .nv.shared._ZN7cutlass13device_kernelINS_4gemm6kernel13GemmUniversalIN4cute5tupleIJiiiiEEENS1_10collective13CollectiveMmaINS1_35MainloopSm100TmaUmmaWarpSpecializedILi8ELi2ELi4ENS5_IJNS4_1CILi1EEENSA_ILi8EEESB_EEEEENS5_IJNSA_ILi64EEENSA_ILi128EEENSA_ILi32EEEEEENS_10tfloat32_tENS5_IJlSB_lEEESJ_SK_NS4_8TiledMMAINS4_8MMA_AtomIJNS4_17SM100_MMA_TF32_SSISJ_SJ_fLi64ELi128ELNS4_4UMMA5MajorE0ELSP_0ELNSO_7ScaleInE0ELSQ_0EEEEEENS4_6LayoutINS5_IJSB_SB_SB_EEENS5_IJNSA_ILi0EEESV_SV_EEEEENS5_IJNS4_10UnderscoreESY_SY_EEEEENS4_23SM90_TMA_LOAD_MULTICASTENS4_14ComposedLayoutINS4_7SwizzleILi3ELi4ELi3EEENS4_18smem_ptr_flag_bitsILi32EEENST_INS5_IJSC_SH_EEENS5_IJSH_SB_EEEEEEEvNS4_8identityENS4_13SM90_TMA_LOADES1A_vS1B_EENS_8epilogue10collective18CollectiveEpilogueINS1E_23Sm100TmaWarpSpecializedILi4ELi2ELi16ELb1ELb0EEEJSI_NS5_IJNST_ISF_SB_EENST_ISH_SB_EEEEESJ_SK_SJ_SK_NS1E_6fusion15FusionCallbacksIS1I_NS1M_17LinearCombinationISJ_fSJ_fLNS_15FloatRoundStyleE2EEESI_S1L_JEEENS4_5SM1004TMEM4LOAD26SM100_TMEM_LOAD_16dp128b8xES1C_S1A_NS4_17SM75_U32x4_LDSM_NENS4_14SM90_TMA_STOREES1A_NS4_17SM90_U32x4_STSM_NENS4_39AutoVectorizingCopyWithAssumedAlignmentILi128EEEEEEvvEEEEvNT_6ParamsE --------------------------
	.section	.nv.shared._ZN7cutlass13device_kernelINS_4gemm6kernel13GemmUniversalIN4cute5tupleIJiiiiEEENS1_10collective13CollectiveMmaINS1_35MainloopSm100TmaUmmaWarpSpecializedILi8ELi2ELi4ENS5_IJNS4_1CILi1EEENSA_ILi8EEESB_EEEEENS5_IJNSA_ILi64EEENSA_ILi128EEENSA_ILi32EEEEEENS_10tfloat32_tENS5_IJlSB_lEEESJ_SK_NS4_8TiledMMAINS4_8MMA_AtomIJNS4_17SM100_MMA_TF32_SSISJ_SJ_fLi64ELi128ELNS4_4UMMA5MajorE0ELSP_0ELNSO_7ScaleInE0ELSQ_0EEEEEENS4_6LayoutINS5_IJSB_SB_SB_EEENS5_IJNSA_ILi0EEESV_SV_EEEEENS5_IJNS4_10UnderscoreESY_SY_EEEEENS4_23SM90_TMA_LOAD_MULTICASTENS4_14ComposedLayoutINS4_7SwizzleILi3ELi4ELi3EEENS4_18smem_ptr_flag_bitsILi32EEENST_INS5_IJSC_SH_EEENS5_IJSH_SB_EEEEEEEvNS4_8identityENS4_13SM90_TMA_LOADES1A_vS1B_EENS_8epilogue10collective18CollectiveEpilogueINS1E_23Sm100TmaWarpSpecializedILi4ELi2ELi16ELb1ELb0EEEJSI_NS5_IJNST_ISF_SB_EENST_ISH_SB_EEEEESJ_SK_SJ_SK_NS1E_6fusion15FusionCallbacksIS1I_NS1M_17LinearCombinationISJ_fSJ_fLNS_15FloatRoundStyleE2EEESI_S1L_JEEENS4_5SM1004TMEM4LOAD26SM100_TMEM_LOAD_16dp128b8xES1C_S1A_NS4_17SM75_U32x4_LDSM_NENS4_14SM90_TMA_STOREES1A_NS4_17SM90_U32x4_STSM_NENS4_39AutoVectorizingCopyWithAssumedAlignmentILi128EEEEEEvvEEEEvNT_6ParamsE,"aw",@nobits
	.sectionflags	@""
	.align	16
	.zero		1024


//--------------------- .nv.shared.reserved.0     --------------------------
	.section	.nv.shared.reserved.0,"aw",@nobits
	.weak		__nv_reservedSMEM_offset_0_alias
	.size		__nv_reservedSMEM_offset_0_alias, 0, 64
	.other		__nv_reservedSMEM_offset_0_alias,@"STO_CUDA_RESERVED_SHARED STV_DEFAULT"
__nv_reservedSMEM_offset_0_alias:
	.zero		0
.nv.shared.reserved.0:
	.zero		64
	.weak		__nv_reservedSMEM_tcgen05_partition
	.type		__nv_reservedSMEM_tcgen05_partition,@object
	.size		__nv_reservedSMEM_tcgen05_partition,(.L_0 - __nv_reservedSMEM_tcgen05_partition)
__nv_reservedSMEM_tcgen05_partition:
	.zero		32
.L_0:


//--------------------- .nv.global                --------------------------
	.section	.nv.global,"aw",@nobits
.nv.global:
	.type		_ZN40_INTERNAL_302a9283_4_k_cu_0c9b1567_238784cute1_E,@object
	.size		_ZN40_INTERNAL_302a9283_4_k_cu_0c9b1567_238784cute1_E,(_ZN40_INTERNAL_302a9283_4_k_cu_0c9b1567_238784cuda3std3__45__cpo6cbeginE - _ZN40_INTERNAL_302a9283_4_k_cu_0c9b1567_238784cute1_E)
_ZN40_INTERNAL_302a9283_4_k_cu_0c9b1567_238784cute1_E:
	.zero		1
	.type		_ZN40_INTERNAL_302a9283_4_k_cu_0c9b1567_238784cuda3std3__45__cpo6cbeginE,@object
	.size		_ZN40_INTERNAL_302a9283_4_k_cu_0c9b1567_238784cuda3std3__45__cpo6cbeginE,(_ZN40_INTERNAL_302a9283_4_k_cu_0c9b1567_238784cuda3std3__48in_placeE - _ZN40_INTERNAL_302a9283_4_k_cu_0c9b1567_238784cuda3std3__45__cpo6cbeginE)
_ZN40_INTERNAL_302a9283_4_k_cu_0c9b1567_238784cuda3std3__45__cpo6cbeginE:
	.zero		1
	.type		_ZN40_INTERNAL_302a9283_4_k_cu_0c9b1567_238784cuda3std3__48in_placeE,@object
	.size		_ZN40_INTERNAL_302a9283_4_k_cu_0c9b1567_238784cuda3std3__48in_placeE,(_ZN40_INTERNAL_302a9283_4_k_cu_0c9b1567_238784cuda3std6ranges3__45__cpo9iter_moveE - _ZN40_INTERNAL_302a9283_4_k_cu_0c9b1567_238784cuda3std3__48in_placeE)
_ZN40_INTERNAL_302a9283_4_k_cu_0c9b1567_238784cuda3std3__48in_placeE:
	.zero		1
	.type		_ZN40_INTERNAL_302a9283_4_k_cu_0c9b1567_238784cuda3std6ranges3__45__cpo9iter_moveE,@object
	.size		_ZN40_INTERNAL_302a9283_4_k_cu_0c9b1567_238784cuda3std6ranges3__45__cpo9iter_moveE,(_ZN40_INTERNAL_302a9283_4_k_cu_0c9b1567_238784cuda3std3__45__cpo5beginE - _ZN40_INTERNAL_302a9283_4_k_cu_0c9b1567_238784cuda3std6ranges3__45__cpo9iter_moveE)
_ZN40_INTERNAL_302a9283_4_k_cu_0c9b1567_238784cuda3std6ranges3__45__cpo9iter_moveE:
	.zero		1
	.type		_ZN40_INTERNAL_302a9283_4_k_cu_0c9b1567_238784cuda3std3__45__cpo5beginE,@object
	.size		_ZN40_INTERNAL_302a9283_4_k_cu_0c9b1567_238784cuda3std3__45__cpo5beginE,(_ZN40_INTERNAL_302a9283_4_k_cu_0c9b1567_238784cuda3std3__442_GLOBAL__N__302a9283_4_k_cu_0c9b1567_238786ignoreE - _ZN40_INTERNAL_302a9283_4_k_cu_0c9b1567_238784cuda3std3__45__cpo5beginE)
_ZN40_INTERNAL_302a9283_4_k_cu_0c9b1567_238784cuda3std3__45__cpo5beginE:
	.zero		1
	.type		_ZN40_INTERNAL_302a9283_4_k_cu_0c9b1567_238784cuda3std3__442_GLOBAL__N__302a9283_4_k_cu_0c9b1567_238786ignoreE,@object
	.size		_ZN40_INTERNAL_302a9283_4_k_cu_0c9b1567_238784cuda3std3__442_GLOBAL__N__302a9283_4_k_cu_0c9b1567_238786ignoreE,(_ZN40_INTERNAL_302a9283_4_k_cu_0c9b1567_238784cute7productE - _ZN40_INTERNAL_302a9283_4_k_cu_0c9b1567_238784cuda3std3__442_GLOBAL__N__302a9283_4_k_cu_0c9b1567_238786ignoreE)
_ZN40_INTERNAL_302a9283_4_k_cu_0c9b1567_238784cuda3std3__442_GLOBAL__N__302a9283_4_k_cu_0c9b1567_238786ignoreE:
	.zero		1
	.type		_ZN40_INTERNAL_302a9283_4_k_cu_0c9b1567_238784cute7productE,@object
	.size		_ZN40_INTERNAL_302a9283_4_k_cu_0c9b1567_238784cute7productE,(_ZN40_INTERNAL_302a9283_4_k_cu_0c9b1567_238784cuda3std3__45__cpo3endE - _ZN40_INTERNAL_302a9283_4_k_cu_0c9b1567_238784cute7productE)
_ZN40_INTERNAL_302a9283_4_k_cu_0c9b1567_238784cute7productE:
	.zero		1
	.type		_ZN40_INTERNAL_302a9283_4_k_cu_0c9b1567_238784cuda3std3__45__cpo3endE,@object
	.size		_ZN40_INTERNAL_302a9283_4_k_cu_0c9b1567_238784cuda3std3__45__cpo3endE,(_ZN40_INTERNAL_302a9283_4_k_cu_0c9b1567_238784cuda3std3__419piecewise_constructE - _ZN40_INTERNAL_302a9283_4_k_cu_0c9b1567_238784cuda3std3__45__cpo3endE)
_ZN40_INTERNAL_302a9283_4_k_cu_0c9b1567_238784cuda3std3__45__cpo3endE:
	.zero		1
	.type		_ZN40_INTERNAL_302a9283_4_k_cu_0c9b1567_238784cuda3std3__419piecewise_constructE,@object
	.size		_ZN40_INTERNAL_302a9283_4_k_cu_0c9b1567_238784cuda3std3__419piecewise_constructE,(_ZN40_INTERNAL_302a9283_4_k_cu_0c9b1567_238784cuda3std3__45__cpo4cendE - _ZN40_INTERNAL_302a9283_4_k_cu_0c9b1567_238784cuda3std3__419piecewise_constructE)
_ZN40_INTERNAL_302a9283_4_k_cu_0c9b1567_238784cuda3std3__419piecewise_constructE:
	.zero		1
	.type		_ZN40_INTERNAL_302a9283_4_k_cu_0c9b1567_238784cuda3std3__45__cpo4cendE,@object
	.size		_ZN40_INTERNAL_302a9283_4_k_cu_0c9b1567_238784cuda3std3__45__cpo4cendE,(_ZN40_INTERNAL_302a9283_4_k_cu_0c9b1567_238784cuda3std6ranges3__45__cpo4swapE - _ZN40_INTERNAL_302a9283_4_k_cu_0c9b1567_238784cuda3std3__45__cpo4cendE)
_ZN40_INTERNAL_302a9283_4_k_cu_0c9b1567_238784cuda3std3__45__cpo4cendE:
	.zero		1
	.type		_ZN40_INTERNAL_302a9283_4_k_cu_0c9b1567_238784cuda3std6ranges3__45__cpo4swapE,@object
	.size		_ZN40_INTERNAL_302a9283_4_k_cu_0c9b1567_238784cuda3std6ranges3__45__cpo4swapE,(.L_10 - _ZN40_INTERNAL_302a9283_4_k_cu_0c9b1567_238784cuda3std6ranges3__45__cpo4swapE)
_ZN40_INTERNAL_302a9283_4_k_cu_0c9b1567_238784cuda3std6ranges3__45__cpo4swapE:
	.zero		1
.L_10:


//--------------------- .nv.constant0._ZN7cutlass13device_kernelINS_4gemm6kernel13GemmUniversalIN4cute5tupleIJiiiiEEENS1_10collective13CollectiveMmaINS1_35MainloopSm100TmaUmmaWarpSpecializedILi8ELi2ELi4ENS5_IJNS4_1CILi1EEENSA_ILi8EEESB_EEEEENS5_IJNSA_ILi64EEENSA_ILi128EEENSA_ILi32EEEEEENS_10tfloat32_tENS5_IJlSB_lEEESJ_SK_NS4_8TiledMMAINS4_8MMA_AtomIJNS4_17SM100_MMA_TF32_SSISJ_SJ_fLi64ELi128ELNS4_4UMMA5MajorE0ELSP_0ELNSO_7ScaleInE0ELSQ_0EEEEEENS4_6LayoutINS5_IJSB_SB_SB_EEENS5_IJNSA_ILi0EEESV_SV_EEEEENS5_IJNS4_10UnderscoreESY_SY_EEEEENS4_23SM90_TMA_LOAD_MULTICASTENS4_14ComposedLayoutINS4_7SwizzleILi3ELi4ELi3EEENS4_18smem_ptr_flag_bitsILi32EEENST_INS5_IJSC_SH_EEENS5_IJSH_SB_EEEEEEEvNS4_8identityENS4_13SM90_TMA_LOADES1A_vS1B_EENS_8epilogue10collective18CollectiveEpilogueINS1E_23Sm100TmaWarpSpecializedILi4ELi2ELi16ELb1ELb0EEEJSI_NS5_IJNST_ISF_SB_EENST_ISH_SB_EEEEESJ_SK_SJ_SK_NS1E_6fusion15FusionCallbacksIS1I_NS1M_17LinearCombinationISJ_fSJ_fLNS_15FloatRoundStyleE2EEESI_S1L_JEEENS4_5SM1004TMEM4LOAD26SM100_TMEM_LOAD_16dp128b8xES1C_S1A_NS4_17SM75_U32x4_LDSM_NENS4_14SM90_TMA_STOREES1A_NS4_17SM90_U32x4_STSM_NENS4_39AutoVectorizingCopyWithAssumedAlignmentILi128EEEEEEvvEEEEvNT_6ParamsE --------------------------
	.section	.nv.constant0._ZN7cutlass13device_kernelINS_4gemm6kernel13GemmUniversalIN4cute5tupleIJiiiiEEENS1_10collective13CollectiveMmaINS1_35MainloopSm100TmaUmmaWarpSpecializedILi8ELi2ELi4ENS5_IJNS4_1CILi1EEENSA_ILi8EEESB_EEEEENS5_IJNSA_ILi64EEENSA_ILi128EEENSA_ILi32EEEEEENS_10tfloat32_tENS5_IJlSB_lEEESJ_SK_NS4_8TiledMMAINS4_8MMA_AtomIJNS4_17SM100_MMA_TF32_SSISJ_SJ_fLi64ELi128ELNS4_4UMMA5MajorE0ELSP_0ELNSO_7ScaleInE0ELSQ_0EEEEEENS4_6LayoutINS5_IJSB_SB_SB_EEENS5_IJNSA_ILi0EEESV_SV_EEEEENS5_IJNS4_10UnderscoreESY_SY_EEEEENS4_23SM90_TMA_LOAD_MULTICASTENS4_14ComposedLayoutINS4_7SwizzleILi3ELi4ELi3EEENS4_18smem_ptr_flag_bitsILi32EEENST_INS5_IJSC_SH_EEENS5_IJSH_SB_EEEEEEEvNS4_8identityENS4_13SM90_TMA_LOADES1A_vS1B_EENS_8epilogue10collective18CollectiveEpilogueINS1E_23Sm100TmaWarpSpecializedILi4ELi2ELi16ELb1ELb0EEEJSI_NS5_IJNST_ISF_SB_EENST_ISH_SB_EEEEESJ_SK_SJ_SK_NS1E_6fusion15FusionCallbacksIS1I_NS1M_17LinearCombinationISJ_fSJ_fLNS_15FloatRoundStyleE2EEESI_S1L_JEEENS4_5SM1004TMEM4LOAD26SM100_TMEM_LOAD_16dp128b8xES1C_S1A_NS4_17SM75_U32x4_LDSM_NENS4_14SM90_TMA_STOREES1A_NS4_17SM90_U32x4_STSM_NENS4_39AutoVectorizingCopyWithAssumedAlignmentILi128EEEEEEvvEEEEvNT_6ParamsE,"a",@progbits
	.sectionflags	@""
	.align	4
.nv.constant0._ZN7cutlass13device_kernelINS_4gemm6kernel13GemmUniversalIN4cute5tupleIJiiiiEEENS1_10collective13CollectiveMmaINS1_35MainloopSm100TmaUmmaWarpSpecializedILi8ELi2ELi4ENS5_IJNS4_1CILi1EEENSA_ILi8EEESB_EEEEENS5_IJNSA_ILi64EEENSA_ILi128EEENSA_ILi32EEEEEENS_10tfloat32_tENS5_IJlSB_lEEESJ_SK_NS4_8TiledMMAINS4_8MMA_AtomIJNS4_17SM100_MMA_TF32_SSISJ_SJ_fLi64ELi128ELNS4_4UMMA5MajorE0ELSP_0ELNSO_7ScaleInE0ELSQ_0EEEEEENS4_6LayoutINS5_IJSB_SB_SB_EEENS5_IJNSA_ILi0EEESV_SV_EEEEENS5_IJNS4_10UnderscoreESY_SY_EEEEENS4_23SM90_TMA_LOAD_MULTICASTENS4_14ComposedLayoutINS4_7SwizzleILi3ELi4ELi3EEENS4_18smem_ptr_flag_bitsILi32EEENST_INS5_IJSC_SH_EEENS5_IJSH_SB_EEEEEEEvNS4_8identityENS4_13SM90_TMA_LOADES1A_vS1B_EENS_8epilogue10collective18CollectiveEpilogueINS1E_23Sm100TmaWarpSpecializedILi4ELi2ELi16ELb1ELb0EEEJSI_NS5_IJNST_ISF_SB_EENST_ISH_SB_EEEEESJ_SK_SJ_SK_NS1E_6fusion15FusionCallbacksIS1I_NS1M_17LinearCombinationISJ_fSJ_fLNS_15FloatRoundStyleE2EEESI_S1L_JEEENS4_5SM1004TMEM4LOAD26SM100_TMEM_LOAD_16dp128b8xES1C_S1A_NS4_17SM75_U32x4_LDSM_NENS4_14SM90_TMA_STOREES1A_NS4_17SM90_U32x4_STSM_NENS4_39AutoVectorizingCopyWithAssumedAlignmentILi128EEEEEEvvEEEEvNT_6ParamsE:
	.zero		2944


//--------------------- SYMBOLS --------------------------

	.type		.nv.reservedSmem.offset0,@object
	.size		.nv.reservedSmem.offset0,0x4
	.type		.nv.reservedSmem.cap,@object
	.size		.nv.reservedSmem.cap,0x4
	.type		__assertfail,@function
